	.target	sm_100a

	.elftype	@"ET_EXEC"


//--------------------- .note.nv.tkinfo           --------------------------
	.section	.note.nv.tkinfo,"",@"SHT_NOTE"
	.sectionflags	@"SHF_NOTE_NV_TKINFO"
	.tkinfo
        /*0018*/ 	.word	0x00000002
        /*0030*/ 	.string	""
        /*0030*/ 	.string	"ptxas"
        /*0030*/ 	.string	"Cuda compilation tools, release 13.0, V13.0.88"
        /*0030*/ 	.string	"Build cuda_13.0.r13.0/compiler.36424714_0"
        /*0030*/ 	.string	"-arch sm_100a -m 64 "



//--------------------- .note.nv.cuinfo           --------------------------
	.section	.note.nv.cuinfo,"",@"SHT_NOTE"
	.sectionflags	@"SHF_NOTE_NV_CUINFO"
        /*0018*/ 	.short	0x0002
        /*001a*/ 	.short	0x0064
        /*001c*/ 	.short	0x0082
	.zero		2


//--------------------- .nv.info                  --------------------------
	.section	.nv.info,"",@"SHT_CUDA_INFO"
	.align	4


	//----- nvinfo : EIATTR_REGCOUNT
	.align		4
        /*0000*/ 	.byte	0x04, 0x2f
        /*0002*/ 	.short	(.L_20 - .L_19)
	.align		4
.L_19:
        /*0004*/ 	.word	index@(_ZN7cutlass13device_kernelINS_4gemm6kernel13GemmUniversalIN4cute5tupleIJiiiiEEENS1_10collective13CollectiveMmaINS1_35MainloopSm100TmaUmmaWarpSpecializedILi20ELi2ELi4ENS5_IJNS4_1CILi1EEENSA_ILi2EEESB_EEEEENS5_IJNSA_ILi64EEENSA_ILi256EEENSA_ILi32EEEEEEaNS5_IJlSB_lEEEaSJ_NS4_8TiledMMAINS4_8MMA_AtomIJNS4_15SM100_MMA_S8_SSIaaiLi64ELi256ELNS4_4UMMA5MajorE0ELSO_0ELNSN_8SaturateE0EEEEEENS4_6LayoutINS5_IJSB_SB_SB_EEENS5_IJNSA_ILi0EEESU_SU_EEEEENS5_IJNS4_10UnderscoreESX_SX_EEEEENS4_23SM90_TMA_LOAD_MULTICASTENS4_14ComposedLayoutINS4_7SwizzleILi1ELi4ELi3EEENS4_18smem_ptr_flag_bitsILi8EEENSS_INS5_IJNSA_ILi8EEESH_EEENS5_IJSH_SB_EEEEEEEvNS4_8identityENS4_13SM90_TMA_LOADES1A_vS1B_EENS_8epilogue10collective18CollectiveEpilogueINS1E_23Sm100TmaWarpSpecializedILi4ELi2ELi32ELb0ELb0EEEJSI_NS5_IJNSS_ISF_SB_EES1J_EEEaSJ_aSJ_NS1E_6fusion15FusionCallbacksIS1I_NS1L_17LinearCombinationIaiaiLNS_15FloatRoundStyleE2EEESI_S1K_JEEENS4_5SM1004TMEM4LOAD26SM100_TMEM_LOAD_16dp32b32xES1C_NS11_INS12_ILi2ELi4ELi3EEES15_NSS_INS5_IJS16_SF_EEENS5_IJSF_SB_EEEEEEENS4_39AutoVectorizingCopyWithAssumedAlignmentILi128EEENS4_14SM90_TMA_STOREES1Z_S21_S21_EEEvvEEEEvNT_6ParamsE)
        /*0008*/ 	.word	0x0000005c


	//----- nvinfo : EIATTR_FRAME_SIZE
	.align		4
.L_20:
        /*000c*/ 	.byte	0x04, 0x11
        /*000e*/ 	.short	(.L_22 - .L_21)
	.align		4
.L_21:
        /*0010*/ 	.word	index@($__internal_2_$__cuda_sm10x_tcgen05_guardrail_trap_unallocated_columns_being_dealloced)
        /*0014*/ 	.word	0x00000000


	//----- nvinfo : EIATTR_FRAME_SIZE
	.align		4
.L_22:
        /*0018*/ 	.byte	0x04, 0x11
        /*001a*/ 	.short	(.L_24 - .L_23)
	.align		4
.L_23:
        /*001c*/ 	.word	index@($__internal_1_$__cuda_sm10x_tcgen05_guardrail_trap_phase_invalid_during_alloc)
        /*0020*/ 	.word	0x00000000


	//----- nvinfo : EIATTR_FRAME_SIZE
	.align		4
.L_24:
        /*0024*/ 	.byte	0x04, 0x11
        /*0026*/ 	.short	(.L_26 - .L_25)
	.align		4
.L_25:
        /*0028*/ 	.word	index@($__internal_0_$__cuda_sm10x_tcgen05_guardrail_trap_col_being_dealloced_not_returned_by_alloc)
        /*002c*/ 	.word	0x00000000


	//----- nvinfo : EIATTR_FRAME_SIZE
	.align		4
.L_26:
        /*0030*/ 	.byte	0x04, 0x11
        /*0032*/ 	.short	(.L_28 - .L_27)
	.align		4
.L_27:
        /*0034*/ 	.word	index@(_ZN7cutlass13device_kernelINS_4gemm6kernel13GemmUniversalIN4cute5tupleIJiiiiEEENS1_10collective13CollectiveMmaINS1_35MainloopSm100TmaUmmaWarpSpecializedILi20ELi2ELi4ENS5_IJNS4_1CILi1EEENSA_ILi2EEESB_EEEEENS5_IJNSA_ILi64EEENSA_ILi256EEENSA_ILi32EEEEEEaNS5_IJlSB_lEEEaSJ_NS4_8TiledMMAINS4_8MMA_AtomIJNS4_15SM100_MMA_S8_SSIaaiLi64ELi256ELNS4_4UMMA5MajorE0ELSO_0ELNSN_8SaturateE0EEEEEENS4_6LayoutINS5_IJSB_SB_SB_EEENS5_IJNSA_ILi0EEESU_SU_EEEEENS5_IJNS4_10UnderscoreESX_SX_EEEEENS4_23SM90_TMA_LOAD_MULTICASTENS4_14ComposedLayoutINS4_7SwizzleILi1ELi4ELi3EEENS4_18smem_ptr_flag_bitsILi8EEENSS_INS5_IJNSA_ILi8EEESH_EEENS5_IJSH_SB_EEEEEEEvNS4_8identityENS4_13SM90_TMA_LOADES1A_vS1B_EENS_8epilogue10collective18CollectiveEpilogueINS1E_23Sm100TmaWarpSpecializedILi4ELi2ELi32ELb0ELb0EEEJSI_NS5_IJNSS_ISF_SB_EES1J_EEEaSJ_aSJ_NS1E_6fusion15FusionCallbacksIS1I_NS1L_17LinearCombinationIaiaiLNS_15FloatRoundStyleE2EEESI_S1K_JEEENS4_5SM1004TMEM4LOAD26SM100_TMEM_LOAD_16dp32b32xES1C_NS11_INS12_ILi2ELi4ELi3EEES15_NSS_INS5_IJS16_SF_EEENS5_IJSF_SB_EEEEEEENS4_39AutoVectorizingCopyWithAssumedAlignmentILi128EEENS4_14SM90_TMA_STOREES1Z_S21_S21_EEEvvEEEEvNT_6ParamsE)
        /*0038*/ 	.word	0x00000000


	//----- nvinfo : EIATTR_MIN_STACK_SIZE
	.align		4
.L_28:
        /*003c*/ 	.byte	0x04, 0x12
        /*003e*/ 	.short	(.L_30 - .L_29)
	.align		4
.L_29:
        /*0040*/ 	.word	index@(_ZN7cutlass13device_kernelINS_4gemm6kernel13GemmUniversalIN4cute5tupleIJiiiiEEENS1_10collective13CollectiveMmaINS1_35MainloopSm100TmaUmmaWarpSpecializedILi20ELi2ELi4ENS5_IJNS4_1CILi1EEENSA_ILi2EEESB_EEEEENS5_IJNSA_ILi64EEENSA_ILi256EEENSA_ILi32EEEEEEaNS5_IJlSB_lEEEaSJ_NS4_8TiledMMAINS4_8MMA_AtomIJNS4_15SM100_MMA_S8_SSIaaiLi64ELi256ELNS4_4UMMA5MajorE0ELSO_0ELNSN_8SaturateE0EEEEEENS4_6LayoutINS5_IJSB_SB_SB_EEENS5_IJNSA_ILi0EEESU_SU_EEEEENS5_IJNS4_10UnderscoreESX_SX_EEEEENS4_23SM90_TMA_LOAD_MULTICASTENS4_14ComposedLayoutINS4_7SwizzleILi1ELi4ELi3EEENS4_18smem_ptr_flag_bitsILi8EEENSS_INS5_IJNSA_ILi8EEESH_EEENS5_IJSH_SB_EEEEEEEvNS4_8identityENS4_13SM90_TMA_LOADES1A_vS1B_EENS_8epilogue10collective18CollectiveEpilogueINS1E_23Sm100TmaWarpSpecializedILi4ELi2ELi32ELb0ELb0EEEJSI_NS5_IJNSS_ISF_SB_EES1J_EEEaSJ_aSJ_NS1E_6fusion15FusionCallbacksIS1I_NS1L_17LinearCombinationIaiaiLNS_15FloatRoundStyleE2EEESI_S1K_JEEENS4_5SM1004TMEM4LOAD26SM100_TMEM_LOAD_16dp32b32xES1C_NS11_INS12_ILi2ELi4ELi3EEES15_NSS_INS5_IJS16_SF_EEENS5_IJSF_SB_EEEEEEENS4_39AutoVectorizingCopyWithAssumedAlignmentILi128EEENS4_14SM90_TMA_STOREES1Z_S21_S21_EEEvvEEEEvNT_6ParamsE)
        /*0044*/ 	.word	0x00000000
.L_30:


//--------------------- .nv.compat                --------------------------
	.section	.nv.compat,"",@"SHT_CUDA_COMPAT_INFO"
	.align	4
        /*0000*/ 	.byte	0x02, 0x09, 0x01, 0x00, 0x02, 0x02, 0x03, 0x00, 0x02, 0x05, 0x06, 0x00, 0x03, 0x07, 0x01, 0x01
        /*0010*/ 	.byte	0x02, 0x03, 0x01, 0x00, 0x02, 0x06, 0x01, 0x00, 0x04, 0x0b, 0x08, 0x00, 0x01, 0x00, 0x00, 0x00
        /*0020*/ 	.byte	0x00, 0x00, 0x00, 0x00


//--------------------- .nv.info._ZN7cutlass13device_kernelINS_4gemm6kernel13GemmUniversalIN4cute5tupleIJiiiiEEENS1_10collective13CollectiveMmaINS1_35MainloopSm100TmaUmmaWarpSpecializedILi20ELi2ELi4ENS5_IJNS4_1CILi1EEENSA_ILi2EEESB_EEEEENS5_IJNSA_ILi64EEENSA_ILi256EEENSA_ILi32EEEEEEaNS5_IJlSB_lEEEaSJ_NS4_8TiledMMAINS4_8MMA_AtomIJNS4_15SM100_MMA_S8_SSIaaiLi64ELi256ELNS4_4UMMA5MajorE0ELSO_0ELNSN_8SaturateE0EEEEEENS4_6LayoutINS5_IJSB_SB_SB_EEENS5_IJNSA_ILi0EEESU_SU_EEEEENS5_IJNS4_10UnderscoreESX_SX_EEEEENS4_23SM90_TMA_LOAD_MULTICASTENS4_14ComposedLayoutINS4_7SwizzleILi1ELi4ELi3EEENS4_18smem_ptr_flag_bitsILi8EEENSS_INS5_IJNSA_ILi8EEESH_EEENS5_IJSH_SB_EEEEEEEvNS4_8identityENS4_13SM90_TMA_LOADES1A_vS1B_EENS_8epilogue10collective18CollectiveEpilogueINS1E_23Sm100TmaWarpSpecializedILi4ELi2ELi32ELb0ELb0EEEJSI_NS5_IJNSS_ISF_SB_EES1J_EEEaSJ_aSJ_NS1E_6fusion15FusionCallbacksIS1I_NS1L_17LinearCombinationIaiaiLNS_15FloatRoundStyleE2EEESI_S1K_JEEENS4_5SM1004TMEM4LOAD26SM100_TMEM_LOAD_16dp32b32xES1C_NS11_INS12_ILi2ELi4ELi3EEES15_NSS_INS5_IJS16_SF_EEENS5_IJSF_SB_EEEEEEENS4_39AutoVectorizingCopyWithAssumedAlignmentILi128EEENS4_14SM90_TMA_STOREES1Z_S21_S21_EEEvvEEEEvNT_6ParamsE --------------------------
	.section	.nv.info._ZN7cutlass13device_kernelINS_4gemm6kernel13GemmUniversalIN4cute5tupleIJiiiiEEENS1_10collective13CollectiveMmaINS1_35MainloopSm100TmaUmmaWarpSpecializedILi20ELi2ELi4ENS5_IJNS4_1CILi1EEENSA_ILi2EEESB_EEEEENS5_IJNSA_ILi64EEENSA_ILi256EEENSA_ILi32EEEEEEaNS5_IJlSB_lEEEaSJ_NS4_8TiledMMAINS4_8MMA_AtomIJNS4_15SM100_MMA_S8_SSIaaiLi64ELi256ELNS4_4UMMA5MajorE0ELSO_0ELNSN_8SaturateE0EEEEEENS4_6LayoutINS5_IJSB_SB_SB_EEENS5_IJNSA_ILi0EEESU_SU_EEEEENS5_IJNS4_10UnderscoreESX_SX_EEEEENS4_23SM90_TMA_LOAD_MULTICASTENS4_14ComposedLayoutINS4_7SwizzleILi1ELi4ELi3EEENS4_18smem_ptr_flag_bitsILi8EEENSS_INS5_IJNSA_ILi8EEESH_EEENS5_IJSH_SB_EEEEEEEvNS4_8identityENS4_13SM90_TMA_LOADES1A_vS1B_EENS_8epilogue10collective18CollectiveEpilogueINS1E_23Sm100TmaWarpSpecializedILi4ELi2ELi32ELb0ELb0EEEJSI_NS5_IJNSS_ISF_SB_EES1J_EEEaSJ_aSJ_NS1E_6fusion15FusionCallbacksIS1I_NS1L_17LinearCombinationIaiaiLNS_15FloatRoundStyleE2EEESI_S1K_JEEENS4_5SM1004TMEM4LOAD26SM100_TMEM_LOAD_16dp32b32xES1C_NS11_INS12_ILi2ELi4ELi3EEES15_NSS_INS5_IJS16_SF_EEENS5_IJSF_SB_EEEEEEENS4_39AutoVectorizingCopyWithAssumedAlignmentILi128EEENS4_14SM90_TMA_STOREES1Z_S21_S21_EEEvvEEEEvNT_6ParamsE,"",@"SHT_CUDA_INFO"
	.sectionflags	@""
	.align	4


	//----- nvinfo : EIATTR_CUDA_API_VERSION
	.align		4
        /*0000*/ 	.byte	0x04, 0x37
        /*0002*/ 	.short	(.L_32 - .L_31)
.L_31:
        /*0004*/ 	.word	0x00000082


	//----- nvinfo : EIATTR_KPARAM_INFO
	.align		4
.L_32:
        /*0008*/ 	.byte	0x04, 0x17
        /*000a*/ 	.short	(.L_34 - .L_33)
.L_33:
        /*000c*/ 	.word	0x00000000
        /*0010*/ 	.short	0x0000
        /*0012*/ 	.short	0x0000
        /*0014*/ 	.byte	0x00, 0xf0, 0x01, 0x20


	//----- nvinfo : EIATTR_AT_ENTRY_FRAGMENTS
	.align		4
.L_34:
        /*0018*/ 	.byte	0x04, 0x4f
        /*001a*/ 	.short	(.L_36 - .L_35)


	//   ....[0]....
.L_35:
        /*001c*/ 	.word	0x00000006


	//----- nvinfo : EIATTR_RESERVED_SMEM_USED
	.align		4
.L_36:
        /*0020*/ 	.byte	0x01, 0x41
	.zero		2


	//----- nvinfo : EIATTR_SPARSE_MMA_MASK
	.align		4
        /*0024*/ 	.byte	0x03, 0x50
        /*0026*/ 	.short	0x0000


	//----- nvinfo : EIATTR_TCGEN05_1CTA_USED
	.align		4
        /*0028*/ 	.byte	0x01, 0x51
	.zero		2


	//----- nvinfo : EIATTR_MAXREG_COUNT
	.align		4
        /*002c*/ 	.byte	0x03, 0x1b
        /*002e*/ 	.short	0x00ff


	//----- nvinfo : EIATTR_NUM_BARRIERS
	.align		4
        /*0030*/ 	.byte	0x02, 0x4c
        /*0032*/ 	.byte	0x07
	.zero		1


	//----- nvinfo : EIATTR_EXTERNS
	.align		4
        /*0034*/ 	.byte	0x04, 0x0f
        /*0036*/ 	.short	(.L_38 - .L_37)


	//   ....[0]....
	.align		4
.L_37:
        /*0038*/ 	.word	index@(__assertfail)


	//----- nvinfo : EIATTR_MERCURY_ISA_VERSION
	.align		4
.L_38:
        /*003c*/ 	.byte	0x03, 0x5f
        /*003e*/ 	.short	0x0101


	//----- nvinfo : EIATTR_INT_WARP_WIDE_INSTR_OFFSETS
	.align		4
        /*0040*/ 	.byte	0x04, 0x31
        /*0042*/ 	.short	(.L_40 - .L_39)


	//   ....[0]....
.L_39:
        /*0044*/ 	.word	0x000046e0


	//   ....[1]....
        /*0048*/ 	.word	0x00004710


	//   ....[2]....
        /*004c*/ 	.word	0x00004730


	//   ....[3]....
        /*0050*/ 	.word	0x00005270


	//   ....[4]....
        /*0054*/ 	.word	0x000052e0


	//   ....[5]....
        /*0058*/ 	.word	0x000053c0


	//   ....[6]....
        /*005c*/ 	.word	0x00005440


	//   ....[7]....
        /*0060*/ 	.word	0x00005540


	//   ....[8]....
        /*0064*/ 	.word	0x000055c0


	//   ....[9]....
        /*0068*/ 	.word	0x000056b0


	//   ....[10]....
        /*006c*/ 	.word	0x00005760


	//----- nvinfo : EIATTR_COOP_GROUP_MASK_REGIDS
	.align		4
.L_40:
        /*0070*/ 	.byte	0x04, 0x29
        /*0072*/ 	.short	(.L_42 - .L_41)


	//   ....[0]....
.L_41:
        /*0074*/ 	.word	0xffffffff


	//   ....[1]....
        /*0078*/ 	.word	0xffffffff


	//   ....[2]....
        /*007c*/ 	.word	0xffffffff


	//   ....[3]....
        /*0080*/ 	.word	0xffffffff


	//   ....[4]....
        /*0084*/ 	.word	0xffffffff


	//   ....[5]....
        /*0088*/ 	.word	0xffffffff


	//   ....[6]....
        /*008c*/ 	.word	0xffffffff


	//   ....[7]....
        /*0090*/ 	.word	0xffffffff


	//   ....[8]....
        /*0094*/ 	.word	0xffffffff


	//   ....[9]....
        /*0098*/ 	.word	0xffffffff


	//   ....[10]....
        /*009c*/ 	.word	0xffffffff


	//   ....[11]....
        /*00a0*/ 	.word	0xffffffff


	//   ....[12]....
        /*00a4*/ 	.word	0xffffffff


	//   ....[13]....
        /*00a8*/ 	.word	0xffffffff


	//----- nvinfo : EIATTR_COOP_GROUP_INSTR_OFFSETS
	.align		4
.L_42:
        /*00ac*/ 	.byte	0x04, 0x28
        /*00ae*/ 	.short	(.L_44 - .L_43)


	//   ....[0]....
.L_43:
        /*00b0*/ 	.word	0x00000080


	//   ....[1]....
        /*00b4*/ 	.word	0x000004f0


	//   ....[2]....
        /*00b8*/ 	.word	0x000008d0


	//   ....[3]....
        /*00bc*/ 	.word	0x00000a70


	//   ....[4]....
        /*00c0*/ 	.word	0x00000b70


	//   ....[5]....
        /*00c4*/ 	.word	0x00000ce0


	//   ....[6]....
        /*00c8*/ 	.word	0x00000e80


	//   ....[7]....
        /*00cc*/ 	.word	0x00001030


	//   ....[8]....
        /*00d0*/ 	.word	0x00002260


	//   ....[9]....
        /*00d4*/ 	.word	0x00003a20


	//   ....[10]....
        /*00d8*/ 	.word	0x00003c30


	//   ....[11]....
        /*00dc*/ 	.word	0x00003c60


	//   ....[12]....
        /*00e0*/ 	.word	0x000045c0


	//   ....[13]....
        /*00e4*/ 	.word	0x000047f0


	//----- nvinfo : EIATTR_VRC_CTA_INIT_COUNT
	.align		4
.L_44:
        /*00e8*/ 	.byte	0x02, 0x4a
        /*00ea*/ 	.byte	0x80
	.zero		1


	//----- nvinfo : EIATTR_SYSCALL_OFFSETS
	.align		4
        /*00ec*/ 	.byte	0x04, 0x46
        /*00ee*/ 	.short	(.L_46 - .L_45)


	//   ....[0]....
.L_45:
        /*00f0*/ 	.word	0x000063f0


	//   ....[1]....
        /*00f4*/ 	.word	0x00006530


	//   ....[2]....
        /*00f8*/ 	.word	0x00006d60


	//   ....[3]....
        /*00fc*/ 	.word	0x00007b00


	//   ....[4]....
        /*0100*/ 	.word	0x00008850


	//   ....[5]....
        /*0104*/ 	.word	0x000095c0


	//----- nvinfo : EIATTR_MBARRIER_INSTR_OFFSETS
	.align		4
.L_46:
        /*0108*/ 	.byte	0x04, 0x39
        /*010a*/ 	.short	(.L_48 - .L_47)


	//   ....[0]....
.L_47:
        /*010c*/ 	.word	0x00000630
        /*0110*/ 	.word	0x000000ff
        /*0114*/ 	.word	0x00000000
        /*0118*/ 	.short	0x0100
        /*011a*/ 	.byte	0x04
	.zero		1


	//   ....[1]....
        /*011c*/ 	.word	0x00000640
        /*0120*/ 	.word	0x000000ff
        /*0124*/ 	.word	0x000000a0
        /*0128*/ 	.short	0x0100
        /*012a*/ 	.byte	0x04
	.zero		1


	//   ....[2]....
        /*012c*/ 	.word	0x00000650
        /*0130*/ 	.word	0x000000ff
        /*0134*/ 	.word	0x00000008
        /*0138*/ 	.short	0x0100
        /*013a*/ 	.byte	0x04
	.zero		1


	//   ....[3]....
        /*013c*/ 	.word	0x00000660
        /*0140*/ 	.word	0x000000ff
        /*0144*/ 	.word	0x000000a8
        /*0148*/ 	.short	0x0100
        /*014a*/ 	.byte	0x04
	.zero		1


	//   ....[4]....
        /*014c*/ 	.word	0x00000670
        /*0150*/ 	.word	0x000000ff
        /*0154*/ 	.word	0x00000010
        /*0158*/ 	.short	0x0100
        /*015a*/ 	.byte	0x04
	.zero		1


	//   ....[5]....
        /*015c*/ 	.word	0x00000680
        /*0160*/ 	.word	0x000000ff
        /*0164*/ 	.word	0x000000b0
        /*0168*/ 	.short	0x0100
        /*016a*/ 	.byte	0x04
	.zero		1


	//   ....[6]....
        /*016c*/ 	.word	0x00000690
        /*0170*/ 	.word	0x000000ff
        /*0174*/ 	.word	0x00000018
        /*0178*/ 	.short	0x0100
        /*017a*/ 	.byte	0x04
	.zero		1


	//   ....[7]....
        /*017c*/ 	.word	0x000006a0
        /*0180*/ 	.word	0x000000ff
        /*0184*/ 	.word	0x000000b8
        /*0188*/ 	.short	0x0100
        /*018a*/ 	.byte	0x04
	.zero		1


	//   ....[8]....
        /*018c*/ 	.word	0x000006b0
        /*0190*/ 	.word	0x000000ff
        /*0194*/ 	.word	0x00000020
        /*0198*/ 	.short	0x0100
        /*019a*/ 	.byte	0x04
	.zero		1


	//   ....[9]....
        /*019c*/ 	.word	0x000006c0
        /*01a0*/ 	.word	0x000000ff
        /*01a4*/ 	.word	0x000000c0
        /*01a8*/ 	.short	0x0100
        /*01aa*/ 	.byte	0x04
	.zero		1


	//   ....[10]....
        /*01ac*/ 	.word	0x000006d0
        /*01b0*/ 	.word	0x000000ff
        /*01b4*/ 	.word	0x00000028
        /*01b8*/ 	.short	0x0100
        /*01ba*/ 	.byte	0x04
	.zero		1


	//   ....[11]....
        /*01bc*/ 	.word	0x000006e0
        /*01c0*/ 	.word	0x000000ff
        /*01c4*/ 	.word	0x000000c8
        /*01c8*/ 	.short	0x0100
        /*01ca*/ 	.byte	0x04
	.zero		1


	//   ....[12]....
        /*01cc*/ 	.word	0x000006f0
        /*01d0*/ 	.word	0x000000ff
        /*01d4*/ 	.word	0x00000030
        /*01d8*/ 	.short	0x0100
        /*01da*/ 	.byte	0x04
	.zero		1


	//   ....[13]....
        /*01dc*/ 	.word	0x00000700
        /*01e0*/ 	.word	0x000000ff
        /*01e4*/ 	.word	0x000000d0
        /*01e8*/ 	.short	0x0100
        /*01ea*/ 	.byte	0x04
	.zero		1


	//   ....[14]....
        /*01ec*/ 	.word	0x00000710
        /*01f0*/ 	.word	0x000000ff
        /*01f4*/ 	.word	0x00000038
        /*01f8*/ 	.short	0x0100
        /*01fa*/ 	.byte	0x04
	.zero		1


	//   ....[15]....
        /*01fc*/ 	.word	0x00000720
        /*0200*/ 	.word	0x000000ff
        /*0204*/ 	.word	0x000000d8
        /*0208*/ 	.short	0x0100
        /*020a*/ 	.byte	0x04
	.zero		1


	//   ....[16]....
        /*020c*/ 	.word	0x00000730
        /*0210*/ 	.word	0x000000ff
        /*0214*/ 	.word	0x00000040
        /*0218*/ 	.short	0x0100
        /*021a*/ 	.byte	0x04
	.zero		1


	//   ....[17]....
        /*021c*/ 	.word	0x00000740
        /*0220*/ 	.word	0x000000ff
        /*0224*/ 	.word	0x000000e0
        /*0228*/ 	.short	0x0100
        /*022a*/ 	.byte	0x04
	.zero		1


	//   ....[18]....
        /*022c*/ 	.word	0x00000750
        /*0230*/ 	.word	0x000000ff
        /*0234*/ 	.word	0x00000048
        /*0238*/ 	.short	0x0100
        /*023a*/ 	.byte	0x04
	.zero		1


	//   ....[19]....
        /*023c*/ 	.word	0x00000760
        /*0240*/ 	.word	0x000000ff
        /*0244*/ 	.word	0x000000e8
        /*0248*/ 	.short	0x0100
        /*024a*/ 	.byte	0x04
	.zero		1


	//   ....[20]....
        /*024c*/ 	.word	0x00000770
        /*0250*/ 	.word	0x000000ff
        /*0254*/ 	.word	0x00000050
        /*0258*/ 	.short	0x0100
        /*025a*/ 	.byte	0x04
	.zero		1


	//   ....[21]....
        /*025c*/ 	.word	0x00000780
        /*0260*/ 	.word	0x000000ff
        /*0264*/ 	.word	0x000000f0
        /*0268*/ 	.short	0x0100
        /*026a*/ 	.byte	0x04
	.zero		1


	//   ....[22]....
        /*026c*/ 	.word	0x00000790
        /*0270*/ 	.word	0x000000ff
        /*0274*/ 	.word	0x00000058
        /*0278*/ 	.short	0x0100
        /*027a*/ 	.byte	0x04
	.zero		1


	//   ....[23]....
        /*027c*/ 	.word	0x000007a0
        /*0280*/ 	.word	0x000000ff
        /*0284*/ 	.word	0x000000f8
        /*0288*/ 	.short	0x0100
        /*028a*/ 	.byte	0x04
	.zero		1


	//   ....[24]....
        /*028c*/ 	.word	0x000007b0
        /*0290*/ 	.word	0x000000ff
        /*0294*/ 	.word	0x00000060
        /*0298*/ 	.short	0x0100
        /*029a*/ 	.byte	0x04
	.zero		1


	//   ....[25]....
        /*029c*/ 	.word	0x000007c0
        /*02a0*/ 	.word	0x000000ff
        /*02a4*/ 	.word	0x00000100
        /*02a8*/ 	.short	0x0100
        /*02aa*/ 	.byte	0x04
	.zero		1


	//   ....[26]....
        /*02ac*/ 	.word	0x000007d0
        /*02b0*/ 	.word	0x000000ff
        /*02b4*/ 	.word	0x00000068
        /*02b8*/ 	.short	0x0100
        /*02ba*/ 	.byte	0x04
	.zero		1


	//   ....[27]....
        /*02bc*/ 	.word	0x000007e0
        /*02c0*/ 	.word	0x000000ff
        /*02c4*/ 	.word	0x00000108
        /*02c8*/ 	.short	0x0100
        /*02ca*/ 	.byte	0x04
	.zero		1


	//   ....[28]....
        /*02cc*/ 	.word	0x000007f0
        /*02d0*/ 	.word	0x000000ff
        /*02d4*/ 	.word	0x00000070
        /*02d8*/ 	.short	0x0100
        /*02da*/ 	.byte	0x04
	.zero		1


	//   ....[29]....
        /*02dc*/ 	.word	0x00000800
        /*02e0*/ 	.word	0x000000ff
        /*02e4*/ 	.word	0x00000110
        /*02e8*/ 	.short	0x0100
        /*02ea*/ 	.byte	0x04
	.zero		1


	//   ....[30]....
        /*02ec*/ 	.word	0x00000810
        /*02f0*/ 	.word	0x000000ff
        /*02f4*/ 	.word	0x00000078
        /*02f8*/ 	.short	0x0100
        /*02fa*/ 	.byte	0x04
	.zero		1


	//   ....[31]....
        /*02fc*/ 	.word	0x00000820
        /*0300*/ 	.word	0x000000ff
        /*0304*/ 	.word	0x00000118
        /*0308*/ 	.short	0x0100
        /*030a*/ 	.byte	0x04
	.zero		1


	//   ....[32]....
        /*030c*/ 	.word	0x00000830
        /*0310*/ 	.word	0x000000ff
        /*0314*/ 	.word	0x00000080
        /*0318*/ 	.short	0x0100
        /*031a*/ 	.byte	0x04
	.zero		1


	//   ....[33]....
        /*031c*/ 	.word	0x00000840
        /*0320*/ 	.word	0x000000ff
        /*0324*/ 	.word	0x00000120
        /*0328*/ 	.short	0x0100
        /*032a*/ 	.byte	0x04
	.zero		1


	//   ....[34]....
        /*032c*/ 	.word	0x00000850
        /*0330*/ 	.word	0x000000ff
        /*0334*/ 	.word	0x00000088
        /*0338*/ 	.short	0x0100
        /*033a*/ 	.byte	0x04
	.zero		1


	//   ....[35]....
        /*033c*/ 	.word	0x00000860
        /*0340*/ 	.word	0x000000ff
        /*0344*/ 	.word	0x00000128
        /*0348*/ 	.short	0x0100
        /*034a*/ 	.byte	0x04
	.zero		1


	//   ....[36]....
        /*034c*/ 	.word	0x00000870
        /*0350*/ 	.word	0x000000ff
        /*0354*/ 	.word	0x00000090
        /*0358*/ 	.short	0x0100
        /*035a*/ 	.byte	0x04
	.zero		1


	//   ....[37]....
        /*035c*/ 	.word	0x00000880
        /*0360*/ 	.word	0x000000ff
        /*0364*/ 	.word	0x00000130
        /*0368*/ 	.short	0x0100
        /*036a*/ 	.byte	0x04
	.zero		1


	//   ....[38]....
        /*036c*/ 	.word	0x00000890
        /*0370*/ 	.word	0x000000ff
        /*0374*/ 	.word	0x00000098
        /*0378*/ 	.short	0x0100
        /*037a*/ 	.byte	0x04
	.zero		1


	//   ....[39]....
        /*037c*/ 	.word	0x000008a0
        /*0380*/ 	.word	0x000000ff
        /*0384*/ 	.word	0x00000138
        /*0388*/ 	.short	0x0100
        /*038a*/ 	.byte	0x04
	.zero		1


	//   ....[40]....
        /*038c*/ 	.word	0x000009e0
        /*0390*/ 	.word	0x000000ff
        /*0394*/ 	.word	0x00000140
        /*0398*/ 	.short	0x0100
        /*039a*/ 	.byte	0x04
	.zero		1


	//   ....[41]....
        /*039c*/ 	.word	0x000009f0
        /*03a0*/ 	.word	0x000000ff
        /*03a4*/ 	.word	0x00000160
        /*03a8*/ 	.short	0x0100
        /*03aa*/ 	.byte	0x04
	.zero		1


	//   ....[42]....
        /*03ac*/ 	.word	0x00000a00
        /*03b0*/ 	.word	0x000000ff
        /*03b4*/ 	.word	0x00000148
        /*03b8*/ 	.short	0x0100
        /*03ba*/ 	.byte	0x04
	.zero		1


	//   ....[43]....
        /*03bc*/ 	.word	0x00000a10
        /*03c0*/ 	.word	0x000000ff
        /*03c4*/ 	.word	0x00000168
        /*03c8*/ 	.short	0x0100
        /*03ca*/ 	.byte	0x04
	.zero		1


	//   ....[44]....
        /*03cc*/ 	.word	0x00000a20
        /*03d0*/ 	.word	0x000000ff
        /*03d4*/ 	.word	0x00000150
        /*03d8*/ 	.short	0x0100
        /*03da*/ 	.byte	0x04
	.zero		1


	//   ....[45]....
        /*03dc*/ 	.word	0x00000a30
        /*03e0*/ 	.word	0x000000ff
        /*03e4*/ 	.word	0x00000170
        /*03e8*/ 	.short	0x0100
        /*03ea*/ 	.byte	0x04
	.zero		1


	//   ....[46]....
        /*03ec*/ 	.word	0x00000a40
        /*03f0*/ 	.word	0x000000ff
        /*03f4*/ 	.word	0x00000158
        /*03f8*/ 	.short	0x0100
        /*03fa*/ 	.byte	0x04
	.zero		1


	//   ....[47]....
        /*03fc*/ 	.word	0x00000a50
        /*0400*/ 	.word	0x000000ff
        /*0404*/ 	.word	0x00000178
        /*0408*/ 	.short	0x0100
        /*040a*/ 	.byte	0x04
	.zero		1


	//   ....[48]....
        /*040c*/ 	.word	0x00000b40
        /*0410*/ 	.word	0x000000ff
        /*0414*/ 	.word	0x00000180
        /*0418*/ 	.short	0x0100
        /*041a*/ 	.byte	0x06
	.zero		1


	//   ....[49]....
        /*041c*/ 	.word	0x00000b50
        /*0420*/ 	.word	0x000000ff
        /*0424*/ 	.word	0x00000188
        /*0428*/ 	.short	0x0100
        /*042a*/ 	.byte	0x06
	.zero		1


	//   ....[50]....
        /*042c*/ 	.word	0x00000c90
        /*0430*/ 	.word	0x000000ff
        /*0434*/ 	.word	0x00000190
        /*0438*/ 	.short	0x0100
        /*043a*/ 	.byte	0x06
	.zero		1


	//   ....[51]....
        /*043c*/ 	.word	0x00000ca0
        /*0440*/ 	.word	0x000000ff
        /*0444*/ 	.word	0x000001a0
        /*0448*/ 	.short	0x0100
        /*044a*/ 	.byte	0x06
	.zero		1


	//   ....[52]....
        /*044c*/ 	.word	0x00000cb0
        /*0450*/ 	.word	0x000000ff
        /*0454*/ 	.word	0x00000198
        /*0458*/ 	.short	0x0100
        /*045a*/ 	.byte	0x06
	.zero		1


	//   ....[53]....
        /*045c*/ 	.word	0x00000cc0
        /*0460*/ 	.word	0x000000ff
        /*0464*/ 	.word	0x000001a8
        /*0468*/ 	.short	0x0100
        /*046a*/ 	.byte	0x06
	.zero		1


	//   ....[54]....
        /*046c*/ 	.word	0x00000df0
        /*0470*/ 	.word	0x000000ff
        /*0474*/ 	.word	0x000001b0
        /*0478*/ 	.short	0x0100
        /*047a*/ 	.byte	0x04
	.zero		1


	//   ....[55]....
        /*047c*/ 	.word	0x00000e00
        /*0480*/ 	.word	0x000000ff
        /*0484*/ 	.word	0x000001d0
        /*0488*/ 	.short	0x0100
        /*048a*/ 	.byte	0x04
	.zero		1


	//   ....[56]....
        /*048c*/ 	.word	0x00000e10
        /*0490*/ 	.word	0x000000ff
        /*0494*/ 	.word	0x000001b8
        /*0498*/ 	.short	0x0100
        /*049a*/ 	.byte	0x04
	.zero		1


	//   ....[57]....
        /*049c*/ 	.word	0x00000e20
        /*04a0*/ 	.word	0x000000ff
        /*04a4*/ 	.word	0x000001d8
        /*04a8*/ 	.short	0x0100
        /*04aa*/ 	.byte	0x04
	.zero		1


	//   ....[58]....
        /*04ac*/ 	.word	0x00000e30
        /*04b0*/ 	.word	0x000000ff
        /*04b4*/ 	.word	0x000001c0
        /*04b8*/ 	.short	0x0100
        /*04ba*/ 	.byte	0x04
	.zero		1


	//   ....[59]....
        /*04bc*/ 	.word	0x00000e40
        /*04c0*/ 	.word	0x000000ff
        /*04c4*/ 	.word	0x000001e0
        /*04c8*/ 	.short	0x0100
        /*04ca*/ 	.byte	0x04
	.zero		1


	//   ....[60]....
        /*04cc*/ 	.word	0x00000e50
        /*04d0*/ 	.word	0x000000ff
        /*04d4*/ 	.word	0x000001c8
        /*04d8*/ 	.short	0x0100
        /*04da*/ 	.byte	0x04
	.zero		1


	//   ....[61]....
        /*04dc*/ 	.word	0x00000e60
        /*04e0*/ 	.word	0x000000ff
        /*04e4*/ 	.word	0x000001e8
        /*04e8*/ 	.short	0x0100
        /*04ea*/ 	.byte	0x04
	.zero		1


	//   ....[62]....
        /*04ec*/ 	.word	0x00000f50
        /*04f0*/ 	.word	0x000000ff
        /*04f4*/ 	.word	0x000001f0
        /*04f8*/ 	.short	0x0100
        /*04fa*/ 	.byte	0x04
	.zero		1


	//   ....[63]....
        /*04fc*/ 	.word	0x00000f60
        /*0500*/ 	.word	0x000000ff
        /*0504*/ 	.word	0x00000200
        /*0508*/ 	.short	0x0100
        /*050a*/ 	.byte	0x04
	.zero		1


	//   ....[64]....
        /*050c*/ 	.word	0x00000f70
        /*0510*/ 	.word	0x000000ff
        /*0514*/ 	.word	0x000001f8
        /*0518*/ 	.short	0x0100
        /*051a*/ 	.byte	0x04
	.zero		1


	//   ....[65]....
        /*051c*/ 	.word	0x00000f80
        /*0520*/ 	.word	0x000000ff
        /*0524*/ 	.word	0x00000208
        /*0528*/ 	.short	0x0100
        /*052a*/ 	.byte	0x04
	.zero		1


	//   ....[66]....
        /*052c*/ 	.word	0x00001ae0
        /*0530*/ 	.word	0x00000000
        /*0534*/ 	.word	0x00000200
        /*0538*/ 	.short	0x010a
        /*053a*/ 	.byte	0xff
	.zero		1


	//   ....[67]....
        /*053c*/ 	.word	0x00001b10
        /*0540*/ 	.word	0x00000000
        /*0544*/ 	.word	0x000001f0
        /*0548*/ 	.short	0x0101
        /*054a*/ 	.byte	0xff
	.zero		1


	//   ....[68]....
        /*054c*/ 	.word	0x00001be0
        /*0550*/ 	.word	0x000000ff
        /*0554*/ 	.word	0x000000a0
        /*0558*/ 	.short	0x010a
        /*055a*/ 	.byte	0x04
	.zero		1


	//   ....[69]....
        /*055c*/ 	.word	0x00001c60
        /*0560*/ 	.word	0x000000ff
        /*0564*/ 	.word	0x000000a0
        /*0568*/ 	.short	0x010a
        /*056a*/ 	.byte	0x21
	.zero		1


	//   ....[70]....
        /*056c*/ 	.word	0x00001df0
        /*0570*/ 	.word	0x000000ff
        /*0574*/ 	.word	0x000000a0
        /*0578*/ 	.short	0x010a
        /*057a*/ 	.byte	0x08
	.zero		1


	//   ....[71]....
        /*057c*/ 	.word	0x00001f10
        /*0580*/ 	.word	0x000000ff
        /*0584*/ 	.word	0x00000188
        /*0588*/ 	.short	0x0101
        /*058a*/ 	.byte	0x06
	.zero		1


	//   ....[72]....
        /*058c*/ 	.word	0x00001f30
        /*0590*/ 	.word	0x000000ff
        /*0594*/ 	.word	0x000000a0
        /*0598*/ 	.short	0x010a
        /*059a*/ 	.byte	0x04
	.zero		1


	//   ....[73]....
        /*059c*/ 	.word	0x00001fb0
        /*05a0*/ 	.word	0x000000ff
        /*05a4*/ 	.word	0x000000a0
        /*05a8*/ 	.short	0x010a
        /*05aa*/ 	.byte	0x11
	.zero		1


	//   ....[74]....
        /*05ac*/ 	.word	0x00002140
        /*05b0*/ 	.word	0x000000ff
        /*05b4*/ 	.word	0x000000a0
        /*05b8*/ 	.short	0x010a
        /*05ba*/ 	.byte	0x07
	.zero		1


	//   ....[75]....
        /*05bc*/ 	.word	0x00002290
        /*05c0*/ 	.word	0x00000003
        /*05c4*/ 	.word	0x00000190
        /*05c8*/ 	.short	0x010a
        /*05ca*/ 	.byte	0xff
	.zero		1


	//   ....[76]....
        /*05cc*/ 	.word	0x000023e0
        /*05d0*/ 	.word	0x00000000
        /*05d4*/ 	.word	0x00000000
        /*05d8*/ 	.short	0x0101
        /*05da*/ 	.byte	0xff
	.zero		1


	//   ....[77]....
        /*05dc*/ 	.word	0x000029a0
        /*05e0*/ 	.word	0x000000ff
        /*05e4*/ 	.word	0x00000000
        /*05e8*/ 	.short	0x010a
        /*05ea*/ 	.byte	0x04
	.zero		1


	//   ....[78]....
        /*05ec*/ 	.word	0x00002a30
        /*05f0*/ 	.word	0x000000ff
        /*05f4*/ 	.word	0x00000000
        /*05f8*/ 	.short	0x010a
        /*05fa*/ 	.byte	0x05
	.zero		1


	//   ....[79]....
        /*05fc*/ 	.word	0x00002ac0
        /*0600*/ 	.word	0x000000ff
        /*0604*/ 	.word	0x00000000
        /*0608*/ 	.short	0x010a
        /*060a*/ 	.byte	0x05
	.zero		1


	//   ....[80]....
        /*060c*/ 	.word	0x00002b50
        /*0610*/ 	.word	0x000000ff
        /*0614*/ 	.word	0x00000000
        /*0618*/ 	.short	0x010a
        /*061a*/ 	.byte	0x05
	.zero		1


	//   ....[81]....
        /*061c*/ 	.word	0x00002be0
        /*0620*/ 	.word	0x000000ff
        /*0624*/ 	.word	0x00000000
        /*0628*/ 	.short	0x010a
        /*062a*/ 	.byte	0x05
	.zero		1


	//   ....[82]....
        /*062c*/ 	.word	0x00002c70
        /*0630*/ 	.word	0x000000ff
        /*0634*/ 	.word	0x00000000
        /*0638*/ 	.short	0x010a
        /*063a*/ 	.byte	0x05
	.zero		1


	//   ....[83]....
        /*063c*/ 	.word	0x00002d00
        /*0640*/ 	.word	0x000000ff
        /*0644*/ 	.word	0x00000000
        /*0648*/ 	.short	0x010a
        /*064a*/ 	.byte	0x05
	.zero		1


	//   ....[84]....
        /*064c*/ 	.word	0x00002d90
        /*0650*/ 	.word	0x000000ff
        /*0654*/ 	.word	0x00000000
        /*0658*/ 	.short	0x010a
        /*065a*/ 	.byte	0x05
	.zero		1


	//   ....[85]....
        /*065c*/ 	.word	0x00002e20
        /*0660*/ 	.word	0x000000ff
        /*0664*/ 	.word	0x00000000
        /*0668*/ 	.short	0x010a
        /*066a*/ 	.byte	0x05
	.zero		1


	//   ....[86]....
        /*066c*/ 	.word	0x00002eb0
        /*0670*/ 	.word	0x000000ff
        /*0674*/ 	.word	0x00000000
        /*0678*/ 	.short	0x010a
        /*067a*/ 	.byte	0x05
	.zero		1


	//   ....[87]....
        /*067c*/ 	.word	0x00002f40
        /*0680*/ 	.word	0x000000ff
        /*0684*/ 	.word	0x00000000
        /*0688*/ 	.short	0x010a
        /*068a*/ 	.byte	0x05
	.zero		1


	//   ....[88]....
        /*068c*/ 	.word	0x00002fd0
        /*0690*/ 	.word	0x000000ff
        /*0694*/ 	.word	0x00000000
        /*0698*/ 	.short	0x010a
        /*069a*/ 	.byte	0x05
	.zero		1


	//   ....[89]....
        /*069c*/ 	.word	0x00003060
        /*06a0*/ 	.word	0x000000ff
        /*06a4*/ 	.word	0x00000000
        /*06a8*/ 	.short	0x010a
        /*06aa*/ 	.byte	0x05
	.zero		1


	//   ....[90]....
        /*06ac*/ 	.word	0x000030f0
        /*06b0*/ 	.word	0x000000ff
        /*06b4*/ 	.word	0x00000000
        /*06b8*/ 	.short	0x010a
        /*06ba*/ 	.byte	0x05
	.zero		1


	//   ....[91]....
        /*06bc*/ 	.word	0x00003180
        /*06c0*/ 	.word	0x000000ff
        /*06c4*/ 	.word	0x00000000
        /*06c8*/ 	.short	0x010a
        /*06ca*/ 	.byte	0x05
	.zero		1


	//   ....[92]....
        /*06cc*/ 	.word	0x00003210
        /*06d0*/ 	.word	0x000000ff
        /*06d4*/ 	.word	0x00000000
        /*06d8*/ 	.short	0x010a
        /*06da*/ 	.byte	0x05
	.zero		1


	//   ....[93]....
        /*06dc*/ 	.word	0x000032a0
        /*06e0*/ 	.word	0x000000ff
        /*06e4*/ 	.word	0x00000000
        /*06e8*/ 	.short	0x010a
        /*06ea*/ 	.byte	0x05
	.zero		1


	//   ....[94]....
        /*06ec*/ 	.word	0x00003330
        /*06f0*/ 	.word	0x000000ff
        /*06f4*/ 	.word	0x00000000
        /*06f8*/ 	.short	0x010a
        /*06fa*/ 	.byte	0x05
	.zero		1


	//   ....[95]....
        /*06fc*/ 	.word	0x000033c0
        /*0700*/ 	.word	0x000000ff
        /*0704*/ 	.word	0x00000000
        /*0708*/ 	.short	0x010a
        /*070a*/ 	.byte	0x05
	.zero		1


	//   ....[96]....
        /*070c*/ 	.word	0x00003460
        /*0710*/ 	.word	0x00000000
        /*0714*/ 	.word	0x00000000
        /*0718*/ 	.short	0x010a
        /*071a*/ 	.byte	0xff
	.zero		1


	//   ....[97]....
        /*071c*/ 	.word	0x00003580
        /*0720*/ 	.word	0x00000002
        /*0724*/ 	.word	0x000001f0
        /*0728*/ 	.short	0x010a
        /*072a*/ 	.byte	0xff
	.zero		1


	//   ....[98]....
        /*072c*/ 	.word	0x000035f0
        /*0730*/ 	.word	0x00000002
        /*0734*/ 	.word	0x00000000
        /*0738*/ 	.short	0x0101
        /*073a*/ 	.byte	0xff
	.zero		1


	//   ....[99]....
        /*073c*/ 	.word	0x00003610
        /*0740*/ 	.word	0x000000ff
        /*0744*/ 	.word	0x000001a0
        /*0748*/ 	.short	0x010a
        /*074a*/ 	.byte	0x04
	.zero		1


	//   ....[100]....
        /*074c*/ 	.word	0x00003730
        /*0750*/ 	.word	0x00000002
        /*0754*/ 	.word	0x00000190
        /*0758*/ 	.short	0x010a
        /*075a*/ 	.byte	0xff
	.zero		1


	//   ....[101]....
        /*075c*/ 	.word	0x00003830
        /*0760*/ 	.word	0x00000002
        /*0764*/ 	.word	0x00000000
        /*0768*/ 	.short	0x0101
        /*076a*/ 	.byte	0xff
	.zero		1


	//   ....[102]....
        /*076c*/ 	.word	0x000038c0
        /*0770*/ 	.word	0x000000ff
        /*0774*/ 	.word	0x000001a0
        /*0778*/ 	.short	0x0106
        /*077a*/ 	.byte	0x04
	.zero		1


	//   ....[103]....
        /*077c*/ 	.word	0x000038e0
        /*0780*/ 	.word	0x000000ff
        /*0784*/ 	.word	0x000001a0
        /*0788*/ 	.short	0x010a
        /*078a*/ 	.byte	0x04
	.zero		1


	//   ....[104]....
        /*078c*/ 	.word	0x00003970
        /*0790*/ 	.word	0x000000ff
        /*0794*/ 	.word	0x000001a0
        /*0798*/ 	.short	0x0106
        /*079a*/ 	.byte	0x07
	.zero		1


	//   ....[105]....
        /*079c*/ 	.word	0x000039b0
        /*07a0*/ 	.word	0x00000000
        /*07a4*/ 	.word	0x000001a0
        /*07a8*/ 	.short	0x010a
        /*07aa*/ 	.byte	0xff
	.zero		1


	//   ....[106]....
        /*07ac*/ 	.word	0x00003ea0
        /*07b0*/ 	.word	0x00000000
        /*07b4*/ 	.word	0x00000190
        /*07b8*/ 	.short	0x010a
        /*07ba*/ 	.byte	0xff
	.zero		1


	//   ....[107]....
        /*07bc*/ 	.word	0x00003fa0
        /*07c0*/ 	.word	0x00000003
        /*07c4*/ 	.word	0x00000000
        /*07c8*/ 	.short	0x0101
        /*07ca*/ 	.byte	0xff
	.zero		1


	//   ....[108]....
        /*07cc*/ 	.word	0x00003fb0
        /*07d0*/ 	.word	0x000000ff
        /*07d4*/ 	.word	0x00000000
        /*07d8*/ 	.short	0x010a
        /*07da*/ 	.byte	0x04
	.zero		1


	//   ....[109]....
        /*07dc*/ 	.word	0x00003fd0
        /*07e0*/ 	.word	0x000000ff
        /*07e4*/ 	.word	0x000001d0
        /*07e8*/ 	.short	0x010a
        /*07ea*/ 	.byte	0x13
	.zero		1


	//   ....[110]....
        /*07ec*/ 	.word	0x00004110
        /*07f0*/ 	.word	0x000000ff
        /*07f4*/ 	.word	0x00000000
        /*07f8*/ 	.short	0x010a
        /*07fa*/ 	.byte	0x06
	.zero		1


	//   ....[111]....
        /*07fc*/ 	.word	0x00004210
        /*0800*/ 	.word	0x000000ff
        /*0804*/ 	.word	0x00000000
        /*0808*/ 	.short	0x010a
        /*080a*/ 	.byte	0x04
	.zero		1


	//   ....[112]....
        /*080c*/ 	.word	0x000043f0
        /*0810*/ 	.word	0x000000ff
        /*0814*/ 	.word	0x00000000
        /*0818*/ 	.short	0x010a
        /*081a*/ 	.byte	0x04
	.zero		1


	//   ....[113]....
        /*081c*/ 	.word	0x00004480
        /*0820*/ 	.word	0x000000ff
        /*0824*/ 	.word	0x00000000
        /*0828*/ 	.short	0x010a
        /*082a*/ 	.byte	0x05
	.zero		1


	//   ....[114]....
        /*082c*/ 	.word	0x00004510
        /*0830*/ 	.word	0x000000ff
        /*0834*/ 	.word	0x00000000
        /*0838*/ 	.short	0x010a
        /*083a*/ 	.byte	0x05
	.zero		1


	//   ....[115]....
        /*083c*/ 	.word	0x000045a0
        /*0840*/ 	.word	0x000000ff
        /*0844*/ 	.word	0x00000000
        /*0848*/ 	.short	0x010a
        /*084a*/ 	.byte	0x04
	.zero		1


	//   ....[116]....
        /*084c*/ 	.word	0x00004a70
        /*0850*/ 	.word	0x0000000c
        /*0854*/ 	.word	0x00000190
        /*0858*/ 	.short	0x010a
        /*085a*/ 	.byte	0xff
	.zero		1


	//   ....[117]....
        /*085c*/ 	.word	0x00004be0
        /*0860*/ 	.word	0x00000000
        /*0864*/ 	.word	0x00000000
        /*0868*/ 	.short	0x0101
        /*086a*/ 	.byte	0xff
	.zero		1


	//   ....[118]....
        /*086c*/ 	.word	0x00005070
        /*0870*/ 	.word	0x000000ff
        /*0874*/ 	.word	0x00000188
        /*0878*/ 	.short	0x010a
        /*087a*/ 	.byte	0x15
	.zero		1


	//   ....[119]....
        /*087c*/ 	.word	0x000051f0
        /*0880*/ 	.word	0x000000ff
        /*0884*/ 	.word	0x00000160
        /*0888*/ 	.short	0x010a
        /*088a*/ 	.byte	0x15
	.zero		1


	//   ....[120]....
        /*088c*/ 	.word	0x00005370
        /*0890*/ 	.word	0x000000ff
        /*0894*/ 	.word	0x00000140
        /*0898*/ 	.short	0x010b
        /*089a*/ 	.byte	0x15
	.zero		1


	//   ....[121]....
        /*089c*/ 	.word	0x00005380
        /*08a0*/ 	.word	0x000000ff
        /*08a4*/ 	.word	0x00000000
        /*08a8*/ 	.short	0x0101
        /*08aa*/ 	.byte	0x06
	.zero		1


	//   ....[122]....
        /*08ac*/ 	.word	0x00005390
        /*08b0*/ 	.word	0x000000ff
        /*08b4*/ 	.word	0x00000168
        /*08b8*/ 	.short	0x010a
        /*08ba*/ 	.byte	0x15
	.zero		1


	//   ....[123]....
        /*08bc*/ 	.word	0x000054f0
        /*08c0*/ 	.word	0x000000ff
        /*08c4*/ 	.word	0x00000148
        /*08c8*/ 	.short	0x010b
        /*08ca*/ 	.byte	0x15
	.zero		1


	//   ....[124]....
        /*08cc*/ 	.word	0x00005500
        /*08d0*/ 	.word	0x000000ff
        /*08d4*/ 	.word	0x00000000
        /*08d8*/ 	.short	0x0101
        /*08da*/ 	.byte	0x06
	.zero		1


	//   ....[125]....
        /*08dc*/ 	.word	0x00005510
        /*08e0*/ 	.word	0x000000ff
        /*08e4*/ 	.word	0x00000170
        /*08e8*/ 	.short	0x010a
        /*08ea*/ 	.byte	0x15
	.zero		1


	//   ....[126]....
        /*08ec*/ 	.word	0x00005660
        /*08f0*/ 	.word	0x000000ff
        /*08f4*/ 	.word	0x00000150
        /*08f8*/ 	.short	0x010b
        /*08fa*/ 	.byte	0x15
	.zero		1


	//   ....[127]....
        /*08fc*/ 	.word	0x00005670
        /*0900*/ 	.word	0x000000ff
        /*0904*/ 	.word	0x00000000
        /*0908*/ 	.short	0x0101
        /*090a*/ 	.byte	0x06
	.zero		1


	//   ....[128]....
        /*090c*/ 	.word	0x00005680
        /*0910*/ 	.word	0x000000ff
        /*0914*/ 	.word	0x00000178
        /*0918*/ 	.short	0x010a
        /*091a*/ 	.byte	0x15
	.zero		1


	//   ....[129]....
        /*091c*/ 	.word	0x00005880
        /*0920*/ 	.word	0x000000ff
        /*0924*/ 	.word	0x00000158
        /*0928*/ 	.short	0x010b
        /*092a*/ 	.byte	0x15
	.zero		1


	//   ....[130]....
        /*092c*/ 	.word	0x00005890
        /*0930*/ 	.word	0x000000ff
        /*0934*/ 	.word	0x00000000
        /*0938*/ 	.short	0x0101
        /*093a*/ 	.byte	0x25
	.zero		1


	//   ....[131]....
        /*093c*/ 	.word	0x000058c0
        /*0940*/ 	.word	0x000000ff
        /*0944*/ 	.word	0x00000160
        /*0948*/ 	.short	0x010a
        /*094a*/ 	.byte	0x15
	.zero		1


	//   ....[132]....
        /*094c*/ 	.word	0x000058e0
        /*0950*/ 	.word	0x000000ff
        /*0954*/ 	.word	0x00000168
        /*0958*/ 	.short	0x010a
        /*095a*/ 	.byte	0x15
	.zero		1


	//   ....[133]....
        /*095c*/ 	.word	0x00005900
        /*0960*/ 	.word	0x000000ff
        /*0964*/ 	.word	0x00000170
        /*0968*/ 	.short	0x010a
        /*096a*/ 	.byte	0x15
	.zero		1


	//   ....[134]....
        /*096c*/ 	.word	0x00005940
        /*0970*/ 	.word	0x00000000
        /*0974*/ 	.word	0x00000178
        /*0978*/ 	.short	0x010a
        /*097a*/ 	.byte	0xff
	.zero		1


	//   ....[135]....
        /*097c*/ 	.word	0x00005c80
        /*0980*/ 	.word	0x00000003
        /*0984*/ 	.word	0x00000190
        /*0988*/ 	.short	0x010a
        /*098a*/ 	.byte	0xff
	.zero		1


	//   ....[136]....
        /*098c*/ 	.word	0x00005e00
        /*0990*/ 	.word	0x00000000
        /*0994*/ 	.word	0x00000000
        /*0998*/ 	.short	0x0101
        /*099a*/ 	.byte	0xff
	.zero		1


	//   ....[137]....
        /*099c*/ 	.word	0x00006920
        /*09a0*/ 	.word	0x00000002
        /*09a4*/ 	.word	0x00000140
        /*09a8*/ 	.short	0x010a
        /*09aa*/ 	.byte	0xff
	.zero		1


	//   ....[138]....
        /*09ac*/ 	.word	0x00006960
        /*09b0*/ 	.word	0x00000034
        /*09b4*/ 	.word	0x000001b0
        /*09b8*/ 	.short	0x010a
        /*09ba*/ 	.byte	0xff
	.zero		1


	//   ....[139]....
        /*09bc*/ 	.word	0x00006aa0
        /*09c0*/ 	.word	0x00000002
        /*09c4*/ 	.word	0x00000140
        /*09c8*/ 	.short	0x010a
        /*09ca*/ 	.byte	0xff
	.zero		1


	//   ....[140]....
        /*09cc*/ 	.word	0x00006bc0
        /*09d0*/ 	.word	0x00000000
        /*09d4*/ 	.word	0x00000000
        /*09d8*/ 	.short	0x0101
        /*09da*/ 	.byte	0xff
	.zero		1


	//   ....[141]....
        /*09dc*/ 	.word	0x00006c40
        /*09e0*/ 	.word	0x00000034
        /*09e4*/ 	.word	0x000001b0
        /*09e8*/ 	.short	0x010a
        /*09ea*/ 	.byte	0xff
	.zero		1


	//   ....[142]....
        /*09ec*/ 	.word	0x000077b0
        /*09f0*/ 	.word	0x00000000
        /*09f4*/ 	.word	0x00000140
        /*09f8*/ 	.short	0x010a
        /*09fa*/ 	.byte	0xff
	.zero		1


	//   ....[143]....
        /*09fc*/ 	.word	0x00007860
        /*0a00*/ 	.word	0x00000000
        /*0a04*/ 	.word	0x00000140
        /*0a08*/ 	.short	0x010a
        /*0a0a*/ 	.byte	0xff
	.zero		1


	//   ....[144]....
        /*0a0c*/ 	.word	0x00007980
        /*0a10*/ 	.word	0x00000000
        /*0a14*/ 	.word	0x00000000
        /*0a18*/ 	.short	0x0101
        /*0a1a*/ 	.byte	0xff
	.zero		1


	//   ....[145]....
        /*0a1c*/ 	.word	0x000084f0
        /*0a20*/ 	.word	0x00000000
        /*0a24*/ 	.word	0x00000140
        /*0a28*/ 	.short	0x010a
        /*0a2a*/ 	.byte	0xff
	.zero		1


	//   ....[146]....
        /*0a2c*/ 	.word	0x000085a0
        /*0a30*/ 	.word	0x00000000
        /*0a34*/ 	.word	0x00000140
        /*0a38*/ 	.short	0x010a
        /*0a3a*/ 	.byte	0xff
	.zero		1


	//   ....[147]....
        /*0a3c*/ 	.word	0x000086d0
        /*0a40*/ 	.word	0x00000000
        /*0a44*/ 	.word	0x00000000
        /*0a48*/ 	.short	0x0101
        /*0a4a*/ 	.byte	0xff
	.zero		1


	//   ....[148]....
        /*0a4c*/ 	.word	0x00009270
        /*0a50*/ 	.word	0x00000000
        /*0a54*/ 	.word	0x00000140
        /*0a58*/ 	.short	0x010a
        /*0a5a*/ 	.byte	0xff
	.zero		1


	//   ....[149]....
        /*0a5c*/ 	.word	0x00009320
        /*0a60*/ 	.word	0x00000000
        /*0a64*/ 	.word	0x00000140
        /*0a68*/ 	.short	0x010a
        /*0a6a*/ 	.byte	0xff
	.zero		1


	//   ....[150]....
        /*0a6c*/ 	.word	0x00009440
        /*0a70*/ 	.word	0x00000000
        /*0a74*/ 	.word	0x00000000
        /*0a78*/ 	.short	0x0101
        /*0a7a*/ 	.byte	0xff
	.zero		1


	//   ....[151]....
        /*0a7c*/ 	.word	0x00009850
        /*0a80*/ 	.word	0x000000ff
        /*0a84*/ 	.word	0x00000000
        /*0a88*/ 	.short	0x0101
        /*0a8a*/ 	.byte	0x04
	.zero		1


	//   ....[152]....
        /*0a8c*/ 	.word	0x0000a150
        /*0a90*/ 	.word	0x00000000
        /*0a94*/ 	.word	0x00000200
        /*0a98*/ 	.short	0x010a
        /*0a9a*/ 	.byte	0xff
	.zero		1


	//   ....[153]....
        /*0a9c*/ 	.word	0x0000a1b0
        /*0aa0*/ 	.word	0x00000000
        /*0aa4*/ 	.word	0x000000a0
        /*0aa8*/ 	.short	0x010a
        /*0aaa*/ 	.byte	0xff
	.zero		1


	//   ....[154]....
        /*0aac*/ 	.word	0x0000a210
        /*0ab0*/ 	.word	0x00000000
        /*0ab4*/ 	.word	0x000000a0
        /*0ab8*/ 	.short	0x010a
        /*0aba*/ 	.byte	0xff
	.zero		1


	//   ....[155]....
        /*0abc*/ 	.word	0x0000a260
        /*0ac0*/ 	.word	0x00000003
        /*0ac4*/ 	.word	0x00000190
        /*0ac8*/ 	.short	0x010a
        /*0aca*/ 	.byte	0xff
	.zero		1


	//   ....[156]....
        /*0acc*/ 	.word	0x0000a2c0
        /*0ad0*/ 	.word	0x00000000
        /*0ad4*/ 	.word	0x00000000
        /*0ad8*/ 	.short	0x010a
        /*0ada*/ 	.byte	0xff
	.zero		1


	//   ....[157]....
        /*0adc*/ 	.word	0x0000a320
        /*0ae0*/ 	.word	0x00000000
        /*0ae4*/ 	.word	0x00000000
        /*0ae8*/ 	.short	0x010a
        /*0aea*/ 	.byte	0xff
	.zero		1


	//   ....[158]....
        /*0aec*/ 	.word	0x0000a380
        /*0af0*/ 	.word	0x00000000
        /*0af4*/ 	.word	0x00000000
        /*0af8*/ 	.short	0x010a
        /*0afa*/ 	.byte	0xff
	.zero		1


	//   ....[159]....
        /*0afc*/ 	.word	0x0000a3e0
        /*0b00*/ 	.word	0x00000000
        /*0b04*/ 	.word	0x00000000
        /*0b08*/ 	.short	0x010a
        /*0b0a*/ 	.byte	0xff
	.zero		1


	//   ....[160]....
        /*0b0c*/ 	.word	0x0000a440
        /*0b10*/ 	.word	0x00000000
        /*0b14*/ 	.word	0x00000000
        /*0b18*/ 	.short	0x010a
        /*0b1a*/ 	.byte	0xff
	.zero		1


	//   ....[161]....
        /*0b1c*/ 	.word	0x0000a4a0
        /*0b20*/ 	.word	0x00000000
        /*0b24*/ 	.word	0x00000000
        /*0b28*/ 	.short	0x010a
        /*0b2a*/ 	.byte	0xff
	.zero		1


	//   ....[162]....
        /*0b2c*/ 	.word	0x0000a500
        /*0b30*/ 	.word	0x00000000
        /*0b34*/ 	.word	0x00000000
        /*0b38*/ 	.short	0x010a
        /*0b3a*/ 	.byte	0xff
	.zero		1


	//   ....[163]....
        /*0b3c*/ 	.word	0x0000a560
        /*0b40*/ 	.word	0x00000000
        /*0b44*/ 	.word	0x00000000
        /*0b48*/ 	.short	0x010a
        /*0b4a*/ 	.byte	0xff
	.zero		1


	//   ....[164]....
        /*0b4c*/ 	.word	0x0000a5c0
        /*0b50*/ 	.word	0x00000000
        /*0b54*/ 	.word	0x00000000
        /*0b58*/ 	.short	0x010a
        /*0b5a*/ 	.byte	0xff
	.zero		1


	//   ....[165]....
        /*0b5c*/ 	.word	0x0000a620
        /*0b60*/ 	.word	0x00000000
        /*0b64*/ 	.word	0x00000000
        /*0b68*/ 	.short	0x010a
        /*0b6a*/ 	.byte	0xff
	.zero		1


	//   ....[166]....
        /*0b6c*/ 	.word	0x0000a680
        /*0b70*/ 	.word	0x00000000
        /*0b74*/ 	.word	0x00000000
        /*0b78*/ 	.short	0x010a
        /*0b7a*/ 	.byte	0xff
	.zero		1


	//   ....[167]....
        /*0b7c*/ 	.word	0x0000a6e0
        /*0b80*/ 	.word	0x00000000
        /*0b84*/ 	.word	0x00000000
        /*0b88*/ 	.short	0x010a
        /*0b8a*/ 	.byte	0xff
	.zero		1


	//   ....[168]....
        /*0b8c*/ 	.word	0x0000a740
        /*0b90*/ 	.word	0x00000000
        /*0b94*/ 	.word	0x00000000
        /*0b98*/ 	.short	0x010a
        /*0b9a*/ 	.byte	0xff
	.zero		1


	//   ....[169]....
        /*0b9c*/ 	.word	0x0000a7a0
        /*0ba0*/ 	.word	0x00000000
        /*0ba4*/ 	.word	0x00000000
        /*0ba8*/ 	.short	0x010a
        /*0baa*/ 	.byte	0xff
	.zero		1


	//   ....[170]....
        /*0bac*/ 	.word	0x0000a800
        /*0bb0*/ 	.word	0x00000000
        /*0bb4*/ 	.word	0x00000000
        /*0bb8*/ 	.short	0x010a
        /*0bba*/ 	.byte	0xff
	.zero		1


	//   ....[171]....
        /*0bbc*/ 	.word	0x0000a860
        /*0bc0*/ 	.word	0x00000000
        /*0bc4*/ 	.word	0x00000000
        /*0bc8*/ 	.short	0x010a
        /*0bca*/ 	.byte	0xff
	.zero		1


	//   ....[172]....
        /*0bcc*/ 	.word	0x0000a8c0
        /*0bd0*/ 	.word	0x00000000
        /*0bd4*/ 	.word	0x00000000
        /*0bd8*/ 	.short	0x010a
        /*0bda*/ 	.byte	0xff
	.zero		1


	//   ....[173]....
        /*0bdc*/ 	.word	0x0000a920
        /*0be0*/ 	.word	0x00000000
        /*0be4*/ 	.word	0x00000000
        /*0be8*/ 	.short	0x010a
        /*0bea*/ 	.byte	0xff
	.zero		1


	//   ....[174]....
        /*0bec*/ 	.word	0x0000a980
        /*0bf0*/ 	.word	0x00000000
        /*0bf4*/ 	.word	0x00000000
        /*0bf8*/ 	.short	0x010a
        /*0bfa*/ 	.byte	0xff
	.zero		1


	//   ....[175]....
        /*0bfc*/ 	.word	0x0000a9d0
        /*0c00*/ 	.word	0x00000002
        /*0c04*/ 	.word	0x000001f0
        /*0c08*/ 	.short	0x010a
        /*0c0a*/ 	.byte	0xff
	.zero		1


	//   ....[176]....
        /*0c0c*/ 	.word	0x0000aa30
        /*0c10*/ 	.word	0x00000002
        /*0c14*/ 	.word	0x000001a0
        /*0c18*/ 	.short	0x010a
        /*0c1a*/ 	.byte	0xff
	.zero		1


	//   ....[177]....
        /*0c1c*/ 	.word	0x0000aa80
        /*0c20*/ 	.word	0x00000002
        /*0c24*/ 	.word	0x00000190
        /*0c28*/ 	.short	0x010a
        /*0c2a*/ 	.byte	0xff
	.zero		1


	//   ....[178]....
        /*0c2c*/ 	.word	0x0000aae0
        /*0c30*/ 	.word	0x00000000
        /*0c34*/ 	.word	0x000001a0
        /*0c38*/ 	.short	0x010a
        /*0c3a*/ 	.byte	0xff
	.zero		1


	//   ....[179]....
        /*0c3c*/ 	.word	0x0000ab30
        /*0c40*/ 	.word	0x00000000
        /*0c44*/ 	.word	0x00000190
        /*0c48*/ 	.short	0x010a
        /*0c4a*/ 	.byte	0xff
	.zero		1


	//   ....[180]....
        /*0c4c*/ 	.word	0x0000ab90
        /*0c50*/ 	.word	0x00000002
        /*0c54*/ 	.word	0x000001d0
        /*0c58*/ 	.short	0x010a
        /*0c5a*/ 	.byte	0xff
	.zero		1


	//   ....[181]....
        /*0c5c*/ 	.word	0x0000abf0
        /*0c60*/ 	.word	0x00000000
        /*0c64*/ 	.word	0x00000000
        /*0c68*/ 	.short	0x010a
        /*0c6a*/ 	.byte	0xff
	.zero		1


	//   ....[182]....
        /*0c6c*/ 	.word	0x0000ac50
        /*0c70*/ 	.word	0x00000000
        /*0c74*/ 	.word	0x00000000
        /*0c78*/ 	.short	0x010a
        /*0c7a*/ 	.byte	0xff
	.zero		1


	//   ....[183]....
        /*0c7c*/ 	.word	0x0000acb0
        /*0c80*/ 	.word	0x00000000
        /*0c84*/ 	.word	0x00000000
        /*0c88*/ 	.short	0x010a
        /*0c8a*/ 	.byte	0xff
	.zero		1


	//   ....[184]....
        /*0c8c*/ 	.word	0x0000ad10
        /*0c90*/ 	.word	0x00000000
        /*0c94*/ 	.word	0x00000000
        /*0c98*/ 	.short	0x010a
        /*0c9a*/ 	.byte	0xff
	.zero		1


	//   ....[185]....
        /*0c9c*/ 	.word	0x0000ad70
        /*0ca0*/ 	.word	0x00000000
        /*0ca4*/ 	.word	0x00000000
        /*0ca8*/ 	.short	0x010a
        /*0caa*/ 	.byte	0xff
	.zero		1


	//   ....[186]....
        /*0cac*/ 	.word	0x0000adc0
        /*0cb0*/ 	.word	0x0000000c
        /*0cb4*/ 	.word	0x00000190
        /*0cb8*/ 	.short	0x010a
        /*0cba*/ 	.byte	0xff
	.zero		1


	//   ....[187]....
        /*0cbc*/ 	.word	0x0000ae20
        /*0cc0*/ 	.word	0x00000000
        /*0cc4*/ 	.word	0x00000188
        /*0cc8*/ 	.short	0x010a
        /*0cca*/ 	.byte	0xff
	.zero		1


	//   ....[188]....
        /*0ccc*/ 	.word	0x0000ae80
        /*0cd0*/ 	.word	0x00000000
        /*0cd4*/ 	.word	0x00000160
        /*0cd8*/ 	.short	0x010a
        /*0cda*/ 	.byte	0xff
	.zero		1


	//   ....[189]....
        /*0cdc*/ 	.word	0x0000aee0
        /*0ce0*/ 	.word	0x00000000
        /*0ce4*/ 	.word	0x00000168
        /*0ce8*/ 	.short	0x010a
        /*0cea*/ 	.byte	0xff
	.zero		1


	//   ....[190]....
        /*0cec*/ 	.word	0x0000af40
        /*0cf0*/ 	.word	0x00000000
        /*0cf4*/ 	.word	0x00000170
        /*0cf8*/ 	.short	0x010a
        /*0cfa*/ 	.byte	0xff
	.zero		1


	//   ....[191]....
        /*0cfc*/ 	.word	0x0000afa0
        /*0d00*/ 	.word	0x00000000
        /*0d04*/ 	.word	0x00000178
        /*0d08*/ 	.short	0x010a
        /*0d0a*/ 	.byte	0xff
	.zero		1


	//   ....[192]....
        /*0d0c*/ 	.word	0x0000b000
        /*0d10*/ 	.word	0x00000000
        /*0d14*/ 	.word	0x00000160
        /*0d18*/ 	.short	0x010a
        /*0d1a*/ 	.byte	0xff
	.zero		1


	//   ....[193]....
        /*0d1c*/ 	.word	0x0000b060
        /*0d20*/ 	.word	0x00000000
        /*0d24*/ 	.word	0x00000168
        /*0d28*/ 	.short	0x010a
        /*0d2a*/ 	.byte	0xff
	.zero		1


	//   ....[194]....
        /*0d2c*/ 	.word	0x0000b0c0
        /*0d30*/ 	.word	0x00000000
        /*0d34*/ 	.word	0x00000170
        /*0d38*/ 	.short	0x010a
        /*0d3a*/ 	.byte	0xff
	.zero		1


	//   ....[195]....
        /*0d3c*/ 	.word	0x0000b110
        /*0d40*/ 	.word	0x00000003
        /*0d44*/ 	.word	0x00000190
        /*0d48*/ 	.short	0x010a
        /*0d4a*/ 	.byte	0xff
	.zero		1


	//   ....[196]....
        /*0d4c*/ 	.word	0x0000b160
        /*0d50*/ 	.word	0x00000002
        /*0d54*/ 	.word	0x00000140
        /*0d58*/ 	.short	0x010a
        /*0d5a*/ 	.byte	0xff
	.zero		1


	//   ....[197]....
        /*0d5c*/ 	.word	0x0000b1b0
        /*0d60*/ 	.word	0x00000034
        /*0d64*/ 	.word	0x000001b0
        /*0d68*/ 	.short	0x010a
        /*0d6a*/ 	.byte	0xff
	.zero		1


	//   ....[198]....
        /*0d6c*/ 	.word	0x0000b200
        /*0d70*/ 	.word	0x00000000
        /*0d74*/ 	.word	0x00000140
        /*0d78*/ 	.short	0x010a
        /*0d7a*/ 	.byte	0xff
	.zero		1


	//   ....[199]....
        /*0d7c*/ 	.word	0x0000b250
        /*0d80*/ 	.word	0x00000000
        /*0d84*/ 	.word	0x00000140
        /*0d88*/ 	.short	0x010a
        /*0d8a*/ 	.byte	0xff
	.zero		1


	//   ....[200]....
        /*0d8c*/ 	.word	0x0000b2a0
        /*0d90*/ 	.word	0x00000000
        /*0d94*/ 	.word	0x00000140
        /*0d98*/ 	.short	0x010a
        /*0d9a*/ 	.byte	0xff
	.zero		1


	//----- nvinfo : EIATTR_NUM_MBARRIERS
	.align		4
.L_48:
        /*0d9c*/ 	.byte	0x03, 0x38
        /*0d9e*/ 	.short	0x0042


	//----- nvinfo : EIATTR_EXIT_INSTR_OFFSETS
	.align		4
        /*0da0*/ 	.byte	0x04, 0x1c
        /*0da2*/ 	.short	(.L_50 - .L_49)


	//   ....[0]....
.L_49:
        /*0da4*/ 	.word	0x00003490


	//   ....[1]....
        /*0da8*/ 	.word	0x00003980


	//   ....[2]....
        /*0dac*/ 	.word	0x000039e0


	//   ....[3]....
        /*0db0*/ 	.word	0x00004800


	//   ....[4]....
        /*0db4*/ 	.word	0x00005970


	//   ....[5]....
        /*0db8*/ 	.word	0x000059b0


	//   ....[6]....
        /*0dbc*/ 	.word	0x0000a140


	//----- nvinfo : EIATTR_MAX_THREADS
	.align		4
.L_50:
        /*0dc0*/ 	.byte	0x04, 0x05
        /*0dc2*/ 	.short	(.L_52 - .L_51)
.L_51:
        /*0dc4*/ 	.word	0x00000100
        /*0dc8*/ 	.word	0x00000001
        /*0dcc*/ 	.word	0x00000001


	//----- nvinfo : EIATTR_CRS_STACK_SIZE
	.align		4
.L_52:
        /*0dd0*/ 	.byte	0x04, 0x1e
        /*0dd2*/ 	.short	(.L_54 - .L_53)
.L_53:
        /*0dd4*/ 	.word	0x00000000


	//----- nvinfo : EIATTR_CBANK_PARAM_SIZE
	.align		4
.L_54:
        /*0dd8*/ 	.byte	0x03, 0x19
        /*0dda*/ 	.short	0x0800


	//----- nvinfo : EIATTR_PARAM_CBANK
	.align		4
        /*0ddc*/ 	.byte	0x04, 0x0a
        /*0dde*/ 	.short	(.L_56 - .L_55)
	.align		4
.L_55:
        /*0de0*/ 	.word	index@(.nv.constant0._ZN7cutlass13device_kernelINS_4gemm6kernel13GemmUniversalIN4cute5tupleIJiiiiEEENS1_10collective13CollectiveMmaINS1_35MainloopSm100TmaUmmaWarpSpecializedILi20ELi2ELi4ENS5_IJNS4_1CILi1EEENSA_ILi2EEESB_EEEEENS5_IJNSA_ILi64EEENSA_ILi256EEENSA_ILi32EEEEEEaNS5_IJlSB_lEEEaSJ_NS4_8TiledMMAINS4_8MMA_AtomIJNS4_15SM100_MMA_S8_SSIaaiLi64ELi256ELNS4_4UMMA5MajorE0ELSO_0ELNSN_8SaturateE0EEEEEENS4_6LayoutINS5_IJSB_SB_SB_EEENS5_IJNSA_ILi0EEESU_SU_EEEEENS5_IJNS4_10UnderscoreESX_SX_EEEEENS4_23SM90_TMA_LOAD_MULTICASTENS4_14ComposedLayoutINS4_7SwizzleILi1ELi4ELi3EEENS4_18smem_ptr_flag_bitsILi8EEENSS_INS5_IJNSA_ILi8EEESH_EEENS5_IJSH_SB_EEEEEEEvNS4_8identityENS4_13SM90_TMA_LOADES1A_vS1B_EENS_8epilogue10collective18CollectiveEpilogueINS1E_23Sm100TmaWarpSpecializedILi4ELi2ELi32ELb0ELb0EEEJSI_NS5_IJNSS_ISF_SB_EES1J_EEEaSJ_aSJ_NS1E_6fusion15FusionCallbacksIS1I_NS1L_17LinearCombinationIaiaiLNS_15FloatRoundStyleE2EEESI_S1K_JEEENS4_5SM1004TMEM4LOAD26SM100_TMEM_LOAD_16dp32b32xES1C_NS11_INS12_ILi2ELi4ELi3EEES15_NSS_INS5_IJS16_SF_EEENS5_IJSF_SB_EEEEEEENS4_39AutoVectorizingCopyWithAssumedAlignmentILi128EEENS4_14SM90_TMA_STOREES1Z_S21_S21_EEEvvEEEEvNT_6ParamsE)
        /*0de4*/ 	.short	0x0380
        /*0de6*/ 	.short	0x0800


	//----- nvinfo : EIATTR_SW_WAR
	.align		4
.L_56:
        /*0de8*/ 	.byte	0x04, 0x36
        /*0dea*/ 	.short	(.L_58 - .L_57)
.L_57:
        /*0dec*/ 	.word	0x00000008
.L_58:


//--------------------- .nv.callgraph             --------------------------
	.section	.nv.callgraph,"",@"SHT_CUDA_CALLGRAPH"
	.align	4
	.sectionentsize	8
	.align		4
        /*0000*/ 	.word	0x00000000
	.align		4
        /*0004*/ 	.word	0xffffffff
	.align		4
        /*0008*/ 	.word	index@(_ZN7cutlass13device_kernelINS_4gemm6kernel13GemmUniversalIN4cute5tupleIJiiiiEEENS1_10collective13CollectiveMmaINS1_35MainloopSm100TmaUmmaWarpSpecializedILi20ELi2ELi4ENS5_IJNS4_1CILi1EEENSA_ILi2EEESB_EEEEENS5_IJNSA_ILi64EEENSA_ILi256EEENSA_ILi32EEEEEEaNS5_IJlSB_lEEEaSJ_NS4_8TiledMMAINS4_8MMA_AtomIJNS4_15SM100_MMA_S8_SSIaaiLi64ELi256ELNS4_4UMMA5MajorE0ELSO_0ELNSN_8SaturateE0EEEEEENS4_6LayoutINS5_IJSB_SB_SB_EEENS5_IJNSA_ILi0EEESU_SU_EEEEENS5_IJNS4_10UnderscoreESX_SX_EEEEENS4_23SM90_TMA_LOAD_MULTICASTENS4_14ComposedLayoutINS4_7SwizzleILi1ELi4ELi3EEENS4_18smem_ptr_flag_bitsILi8EEENSS_INS5_IJNSA_ILi8EEESH_EEENS5_IJSH_SB_EEEEEEEvNS4_8identityENS4_13SM90_TMA_LOADES1A_vS1B_EENS_8epilogue10collective18CollectiveEpilogueINS1E_23Sm100TmaWarpSpecializedILi4ELi2ELi32ELb0ELb0EEEJSI_NS5_IJNSS_ISF_SB_EES1J_EEEaSJ_aSJ_NS1E_6fusion15FusionCallbacksIS1I_NS1L_17LinearCombinationIaiaiLNS_15FloatRoundStyleE2EEESI_S1K_JEEENS4_5SM1004TMEM4LOAD26SM100_TMEM_LOAD_16dp32b32xES1C_NS11_INS12_ILi2ELi4ELi3EEES15_NSS_INS5_IJS16_SF_EEENS5_IJSF_SB_EEEEEEENS4_39AutoVectorizingCopyWithAssumedAlignmentILi128EEENS4_14SM90_TMA_STOREES1Z_S21_S21_EEEvvEEEEvNT_6ParamsE)
	.align		4
        /*000c*/ 	.word	index@(__assertfail)
	.align		4
        /*0010*/ 	.word	0x00000000
	.align		4
        /*0014*/ 	.word	0xfffffffe
	.align		4
        /*0018*/ 	.word	0x00000000
	.align		4
        /*001c*/ 	.word	0xfffffffd
	.align		4
        /*0020*/ 	.word	0x00000000
	.align		4
        /*0024*/ 	.word	0xfffffffc


//--------------------- .nv.constant4             --------------------------
	.section	.nv.constant4,"a",@progbits
	.align	8
	.align		8
.nv.constant4:
        /*0000*/ 	.dword	__assertfail
	.align		8
        /*0008*/ 	.dword	__unnamed_1
	.align		8
        /*0010*/ 	.dword	__unnamed_2
	.align		8
        /*0018*/ 	.dword	__unnamed_3
	.align		8
        /*0020*/ 	.dword	_ZN40_INTERNAL_8cb75e1a_4_k_cu_9d91f28d_222654cuda3std3__45__cpo5beginE
	.align		8
        /*0028*/ 	.dword	_ZN40_INTERNAL_8cb75e1a_4_k_cu_9d91f28d_222654cuda3std3__45__cpo3endE
	.align		8
        /*0030*/ 	.dword	_ZN40_INTERNAL_8cb75e1a_4_k_cu_9d91f28d_222654cuda3std3__45__cpo6cbeginE
	.align		8
        /*0038*/ 	.dword	_ZN40_INTERNAL_8cb75e1a_4_k_cu_9d91f28d_222654cuda3std3__45__cpo4cendE
	.align		8
        /*0040*/ 	.dword	_ZN40_INTERNAL_8cb75e1a_4_k_cu_9d91f28d_222654cuda3std3__442_GLOBAL__N__8cb75e1a_4_k_cu_9d91f28d_222656ignoreE
	.align		8
        /*0048*/ 	.dword	_ZN40_INTERNAL_8cb75e1a_4_k_cu_9d91f28d_222654cuda3std3__419piecewise_constructE
	.align		8
        /*0050*/ 	.dword	_ZN40_INTERNAL_8cb75e1a_4_k_cu_9d91f28d_222654cuda3std3__48in_placeE
	.align		8
        /*0058*/ 	.dword	_ZN40_INTERNAL_8cb75e1a_4_k_cu_9d91f28d_222654cuda3std6ranges3__45__cpo4swapE
	.align		8
        /*0060*/ 	.dword	_ZN40_INTERNAL_8cb75e1a_4_k_cu_9d91f28d_222654cuda3std6ranges3__45__cpo9iter_moveE
	.align		8
        /*0068*/ 	.dword	_ZN40_INTERNAL_8cb75e1a_4_k_cu_9d91f28d_222654cute7productE
	.align		8
        /*0070*/ 	.dword	_ZN40_INTERNAL_8cb75e1a_4_k_cu_9d91f28d_222654cute1_E
	.align		8
        /*0078*/ 	.dword	$str$25
	.align		8
        /*0080*/ 	.dword	$str$26
	.align		8
        /*0088*/ 	.dword	$str$27
	.align		8
        /*0090*/ 	.dword	$str$28


//--------------------- .text._ZN7cutlass13device_kernelINS_4gemm6kernel13GemmUniversalIN4cute5tupleIJiiiiEEENS1_10collective13CollectiveMmaINS1_35MainloopSm100TmaUmmaWarpSpecializedILi20ELi2ELi4ENS5_IJNS4_1CILi1EEENSA_ILi2EEESB_EEEEENS5_IJNSA_ILi64EEENSA_ILi256EEENSA_ILi32EEEEEEaNS5_IJlSB_lEEEaSJ_NS4_8TiledMMAINS4_8MMA_AtomIJNS4_15SM100_MMA_S8_SSIaaiLi64ELi256ELNS4_4UMMA5MajorE0ELSO_0ELNSN_8SaturateE0EEEEEENS4_6LayoutINS5_IJSB_SB_SB_EEENS5_IJNSA_ILi0EEESU_SU_EEEEENS5_IJNS4_10UnderscoreESX_SX_EEEEENS4_23SM90_TMA_LOAD_MULTICASTENS4_14ComposedLayoutINS4_7SwizzleILi1ELi4ELi3EEENS4_18smem_ptr_flag_bitsILi8EEENSS_INS5_IJNSA_ILi8EEESH_EEENS5_IJSH_SB_EEEEEEEvNS4_8identityENS4_13SM90_TMA_LOADES1A_vS1B_EENS_8epilogue10collective18CollectiveEpilogueINS1E_23Sm100TmaWarpSpecializedILi4ELi2ELi32ELb0ELb0EEEJSI_NS5_IJNSS_ISF_SB_EES1J_EEEaSJ_aSJ_NS1E_6fusion15FusionCallbacksIS1I_NS1L_17LinearCombinationIaiaiLNS_15FloatRoundStyleE2EEESI_S1K_JEEENS4_5SM1004TMEM4LOAD26SM100_TMEM_LOAD_16dp32b32xES1C_NS11_INS12_ILi2ELi4ELi3EEES15_NSS_INS5_IJS16_SF_EEENS5_IJSF_SB_EEEEEEENS4_39AutoVectorizingCopyWithAssumedAlignmentILi128EEENS4_14SM90_TMA_STOREES1Z_S21_S21_EEEvvEEEEvNT_6ParamsE --------------------------
	.section	.text._ZN7cutlass13device_kernelINS_4gemm6kernel13GemmUniversalIN4cute5tupleIJiiiiEEENS1_10collective13CollectiveMmaINS1_35MainloopSm100TmaUmmaWarpSpecializedILi20ELi2ELi4ENS5_IJNS4_1CILi1EEENSA_ILi2EEESB_EEEEENS5_IJNSA_ILi64EEENSA_ILi256EEENSA_ILi32EEEEEEaNS5_IJlSB_lEEEaSJ_NS4_8TiledMMAINS4_8MMA_AtomIJNS4_15SM100_MMA_S8_SSIaaiLi64ELi256ELNS4_4UMMA5MajorE0ELSO_0ELNSN_8SaturateE0EEEEEENS4_6LayoutINS5_IJSB_SB_SB_EEENS5_IJNSA_ILi0EEESU_SU_EEEEENS5_IJNS4_10UnderscoreESX_SX_EEEEENS4_23SM90_TMA_LOAD_MULTICASTENS4_14ComposedLayoutINS4_7SwizzleILi1ELi4ELi3EEENS4_18smem_ptr_flag_bitsILi8EEENSS_INS5_IJNSA_ILi8EEESH_EEENS5_IJSH_SB_EEEEEEEvNS4_8identityENS4_13SM90_TMA_LOADES1A_vS1B_EENS_8epilogue10collective18CollectiveEpilogueINS1E_23Sm100TmaWarpSpecializedILi4ELi2ELi32ELb0ELb0EEEJSI_NS5_IJNSS_ISF_SB_EES1J_EEEaSJ_aSJ_NS1E_6fusion15FusionCallbacksIS1I_NS1L_17LinearCombinationIaiaiLNS_15FloatRoundStyleE2EEESI_S1K_JEEENS4_5SM1004TMEM4LOAD26SM100_TMEM_LOAD_16dp32b32xES1C_NS11_INS12_ILi2ELi4ELi3EEES15_NSS_INS5_IJS16_SF_EEENS5_IJSF_SB_EEEEEEENS4_39AutoVectorizingCopyWithAssumedAlignmentILi128EEENS4_14SM90_TMA_STOREES1Z_S21_S21_EEEvvEEEEvNT_6ParamsE,"ax",@progbits
	.align	128
.text._ZN7cutlass13device_kernelINS_4gemm6kernel13GemmUniversalIN4cute5tupleIJiiiiEEENS1_10collective13CollectiveMmaINS1_35MainloopSm100TmaUmmaWarpSpecializedILi20ELi2ELi4ENS5_IJNS4_1CILi1EEENSA_ILi2EEESB_EEEEENS5_IJNSA_ILi64EEENSA_ILi256EEENSA_ILi32EEEEEEaNS5_IJlSB_lEEEaSJ_NS4_8TiledMMAINS4_8MMA_AtomIJNS4_15SM100_MMA_S8_SSIaaiLi64ELi256ELNS4_4UMMA5MajorE0ELSO_0ELNSN_8SaturateE0EEEEEENS4_6LayoutINS5_IJSB_SB_SB_EEENS5_IJNSA_ILi0EEESU_SU_EEEEENS5_IJNS4_10UnderscoreESX_SX_EEEEENS4_23SM90_TMA_LOAD_MULTICASTENS4_14ComposedLayoutINS4_7SwizzleILi1ELi4ELi3EEENS4_18smem_ptr_flag_bitsILi8EEENSS_INS5_IJNSA_ILi8EEESH_EEENS5_IJSH_SB_EEEEEEEvNS4_8identityENS4_13SM90_TMA_LOADES1A_vS1B_EENS_8epilogue10collective18CollectiveEpilogueINS1E_23Sm100TmaWarpSpecializedILi4ELi2ELi32ELb0ELb0EEEJSI_NS5_IJNSS_ISF_SB_EES1J_EEEaSJ_aSJ_NS1E_6fusion15FusionCallbacksIS1I_NS1L_17LinearCombinationIaiaiLNS_15FloatRoundStyleE2EEESI_S1K_JEEENS4_5SM1004TMEM4LOAD26SM100_TMEM_LOAD_16dp32b32xES1C_NS11_INS12_ILi2ELi4ELi3EEES15_NSS_INS5_IJS16_SF_EEENS5_IJSF_SB_EEEEEEENS4_39AutoVectorizingCopyWithAssumedAlignmentILi128EEENS4_14SM90_TMA_STOREES1Z_S21_S21_EEEvvEEEEvNT_6ParamsE:
        .type           _ZN7cutlass13device_kernelINS_4gemm6kernel13GemmUniversalIN4cute5tupleIJiiiiEEENS1_10collective13CollectiveMmaINS1_35MainloopSm100TmaUmmaWarpSpecializedILi20ELi2ELi4ENS5_IJNS4_1CILi1EEENSA_ILi2EEESB_EEEEENS5_IJNSA_ILi64EEENSA_ILi256EEENSA_ILi32EEEEEEaNS5_IJlSB_lEEEaSJ_NS4_8TiledMMAINS4_8MMA_AtomIJNS4_15SM100_MMA_S8_SSIaaiLi64ELi256ELNS4_4UMMA5MajorE0ELSO_0ELNSN_8SaturateE0EEEEEENS4_6LayoutINS5_IJSB_SB_SB_EEENS5_IJNSA_ILi0EEESU_SU_EEEEENS5_IJNS4_10UnderscoreESX_SX_EEEEENS4_23SM90_TMA_LOAD_MULTICASTENS4_14ComposedLayoutINS4_7SwizzleILi1ELi4ELi3EEENS4_18smem_ptr_flag_bitsILi8EEENSS_INS5_IJNSA_ILi8EEESH_EEENS5_IJSH_SB_EEEEEEEvNS4_8identityENS4_13SM90_TMA_LOADES1A_vS1B_EENS_8epilogue10collective18CollectiveEpilogueINS1E_23Sm100TmaWarpSpecializedILi4ELi2ELi32ELb0ELb0EEEJSI_NS5_IJNSS_ISF_SB_EES1J_EEEaSJ_aSJ_NS1E_6fusion15FusionCallbacksIS1I_NS1L_17LinearCombinationIaiaiLNS_15FloatRoundStyleE2EEESI_S1K_JEEENS4_5SM1004TMEM4LOAD26SM100_TMEM_LOAD_16dp32b32xES1C_NS11_INS12_ILi2ELi4ELi3EEES15_NSS_INS5_IJS16_SF_EEENS5_IJSF_SB_EEEEEEENS4_39AutoVectorizingCopyWithAssumedAlignmentILi128EEENS4_14SM90_TMA_STOREES1Z_S21_S21_EEEvvEEEEvNT_6ParamsE,@function
        .size           _ZN7cutlass13device_kernelINS_4gemm6kernel13GemmUniversalIN4cute5tupleIJiiiiEEENS1_10collective13CollectiveMmaINS1_35MainloopSm100TmaUmmaWarpSpecializedILi20ELi2ELi4ENS5_IJNS4_1CILi1EEENSA_ILi2EEESB_EEEEENS5_IJNSA_ILi64EEENSA_ILi256EEENSA_ILi32EEEEEEaNS5_IJlSB_lEEEaSJ_NS4_8TiledMMAINS4_8MMA_AtomIJNS4_15SM100_MMA_S8_SSIaaiLi64ELi256ELNS4_4UMMA5MajorE0ELSO_0ELNSN_8SaturateE0EEEEEENS4_6LayoutINS5_IJSB_SB_SB_EEENS5_IJNSA_ILi0EEESU_SU_EEEEENS5_IJNS4_10UnderscoreESX_SX_EEEEENS4_23SM90_TMA_LOAD_MULTICASTENS4_14ComposedLayoutINS4_7SwizzleILi1ELi4ELi3EEENS4_18smem_ptr_flag_bitsILi8EEENSS_INS5_IJNSA_ILi8EEESH_EEENS5_IJSH_SB_EEEEEEEvNS4_8identityENS4_13SM90_TMA_LOADES1A_vS1B_EENS_8epilogue10collective18CollectiveEpilogueINS1E_23Sm100TmaWarpSpecializedILi4ELi2ELi32ELb0ELb0EEEJSI_NS5_IJNSS_ISF_SB_EES1J_EEEaSJ_aSJ_NS1E_6fusion15FusionCallbacksIS1I_NS1L_17LinearCombinationIaiaiLNS_15FloatRoundStyleE2EEESI_S1K_JEEENS4_5SM1004TMEM4LOAD26SM100_TMEM_LOAD_16dp32b32xES1C_NS11_INS12_ILi2ELi4ELi3EEES15_NSS_INS5_IJS16_SF_EEENS5_IJSF_SB_EEEEEEENS4_39AutoVectorizingCopyWithAssumedAlignmentILi128EEENS4_14SM90_TMA_STOREES1Z_S21_S21_EEEvvEEEEvNT_6ParamsE,(.L_x_226 - _ZN7cutlass13device_kernelINS_4gemm6kernel13GemmUniversalIN4cute5tupleIJiiiiEEENS1_10collective13CollectiveMmaINS1_35MainloopSm100TmaUmmaWarpSpecializedILi20ELi2ELi4ENS5_IJNS4_1CILi1EEENSA_ILi2EEESB_EEEEENS5_IJNSA_ILi64EEENSA_ILi256EEENSA_ILi32EEEEEEaNS5_IJlSB_lEEEaSJ_NS4_8TiledMMAINS4_8MMA_AtomIJNS4_15SM100_MMA_S8_SSIaaiLi64ELi256ELNS4_4UMMA5MajorE0ELSO_0ELNSN_8SaturateE0EEEEEENS4_6LayoutINS5_IJSB_SB_SB_EEENS5_IJNSA_ILi0EEESU_SU_EEEEENS5_IJNS4_10UnderscoreESX_SX_EEEEENS4_23SM90_TMA_LOAD_MULTICASTENS4_14ComposedLayoutINS4_7SwizzleILi1ELi4ELi3EEENS4_18smem_ptr_flag_bitsILi8EEENSS_INS5_IJNSA_ILi8EEESH_EEENS5_IJSH_SB_EEEEEEEvNS4_8identityENS4_13SM90_TMA_LOADES1A_vS1B_EENS_8epilogue10collective18CollectiveEpilogueINS1E_23Sm100TmaWarpSpecializedILi4ELi2ELi32ELb0ELb0EEEJSI_NS5_IJNSS_ISF_SB_EES1J_EEEaSJ_aSJ_NS1E_6fusion15FusionCallbacksIS1I_NS1L_17LinearCombinationIaiaiLNS_15FloatRoundStyleE2EEESI_S1K_JEEENS4_5SM1004TMEM4LOAD26SM100_TMEM_LOAD_16dp32b32xES1C_NS11_INS12_ILi2ELi4ELi3EEES15_NSS_INS5_IJS16_SF_EEENS5_IJSF_SB_EEEEEEENS4_39AutoVectorizingCopyWithAssumedAlignmentILi128EEENS4_14SM90_TMA_STOREES1Z_S21_S21_EEEvvEEEEvNT_6ParamsE)
        .other          _ZN7cutlass13device_kernelINS_4gemm6kernel13GemmUniversalIN4cute5tupleIJiiiiEEENS1_10collective13CollectiveMmaINS1_35MainloopSm100TmaUmmaWarpSpecializedILi20ELi2ELi4ENS5_IJNS4_1CILi1EEENSA_ILi2EEESB_EEEEENS5_IJNSA_ILi64EEENSA_ILi256EEENSA_ILi32EEEEEEaNS5_IJlSB_lEEEaSJ_NS4_8TiledMMAINS4_8MMA_AtomIJNS4_15SM100_MMA_S8_SSIaaiLi64ELi256ELNS4_4UMMA5MajorE0ELSO_0ELNSN_8SaturateE0EEEEEENS4_6LayoutINS5_IJSB_SB_SB_EEENS5_IJNSA_ILi0EEESU_SU_EEEEENS5_IJNS4_10UnderscoreESX_SX_EEEEENS4_23SM90_TMA_LOAD_MULTICASTENS4_14ComposedLayoutINS4_7SwizzleILi1ELi4ELi3EEENS4_18smem_ptr_flag_bitsILi8EEENSS_INS5_IJNSA_ILi8EEESH_EEENS5_IJSH_SB_EEEEEEEvNS4_8identityENS4_13SM90_TMA_LOADES1A_vS1B_EENS_8epilogue10collective18CollectiveEpilogueINS1E_23Sm100TmaWarpSpecializedILi4ELi2ELi32ELb0ELb0EEEJSI_NS5_IJNSS_ISF_SB_EES1J_EEEaSJ_aSJ_NS1E_6fusion15FusionCallbacksIS1I_NS1L_17LinearCombinationIaiaiLNS_15FloatRoundStyleE2EEESI_S1K_JEEENS4_5SM1004TMEM4LOAD26SM100_TMEM_LOAD_16dp32b32xES1C_NS11_INS12_ILi2ELi4ELi3EEES15_NSS_INS5_IJS16_SF_EEENS5_IJSF_SB_EEEEEEENS4_39AutoVectorizingCopyWithAssumedAlignmentILi128EEENS4_14SM90_TMA_STOREES1Z_S21_S21_EEEvvEEEEvNT_6ParamsE,@"STO_CUDA_ENTRY STV_DEFAULT"
_ZN7cutlass13device_kernelINS_4gemm6kernel13GemmUniversalIN4cute5tupleIJiiiiEEENS1_10collective13CollectiveMmaINS1_35MainloopSm100TmaUmmaWarpSpecializedILi20ELi2ELi4ENS5_IJNS4_1CILi1EEENSA_ILi2EEESB_EEEEENS5_IJNSA_ILi64EEENSA_ILi256EEENSA_ILi32EEEEEEaNS5_IJlSB_lEEEaSJ_NS4_8TiledMMAINS4_8MMA_AtomIJNS4_15SM100_MMA_S8_SSIaaiLi64ELi256ELNS4_4UMMA5MajorE0ELSO_0ELNSN_8SaturateE0EEEEEENS4_6LayoutINS5_IJSB_SB_SB_EEENS5_IJNSA_ILi0EEESU_SU_EEEEENS5_IJNS4_10UnderscoreESX_SX_EEEEENS4_23SM90_TMA_LOAD_MULTICASTENS4_14ComposedLayoutINS4_7SwizzleILi1ELi4ELi3EEENS4_18smem_ptr_flag_bitsILi8EEENSS_INS5_IJNSA_ILi8EEESH_EEENS5_IJSH_SB_EEEEEEEvNS4_8identityENS4_13SM90_TMA_LOADES1A_vS1B_EENS_8epilogue10collective18CollectiveEpilogueINS1E_23Sm100TmaWarpSpecializedILi4ELi2ELi32ELb0ELb0EEEJSI_NS5_IJNSS_ISF_SB_EES1J_EEEaSJ_aSJ_NS1E_6fusion15FusionCallbacksIS1I_NS1L_17LinearCombinationIaiaiLNS_15FloatRoundStyleE2EEESI_S1K_JEEENS4_5SM1004TMEM4LOAD26SM100_TMEM_LOAD_16dp32b32xES1C_NS11_INS12_ILi2ELi4ELi3EEES15_NSS_INS5_IJS16_SF_EEENS5_IJSF_SB_EEEEEEENS4_39AutoVectorizingCopyWithAssumedAlignmentILi128EEENS4_14SM90_TMA_STOREES1Z_S21_S21_EEEvvEEEEvNT_6ParamsE:
[----:B------:R-:W1:Y:S01]  /*0000*/  LDC R1, c[0x0][0x37c] ;  /* 0x0000df00ff017b82 */ /* 0x000e620000000800 */
[----:B------:R-:W2:Y:S01]  /*0010*/  S2R R85, SR_TID.X ;  /* 0x0000000000557919 */ /* 0x000ea20000002100 */
[----:B------:R-:W3:Y:S01]  /*0020*/  LDCU.64 UR8, c[0x0][0x890] ;  /* 0x00011200ff0877ac */ /* 0x000ee20008000a00 */
[----:B------:R-:W-:Y:S02]  /*0030*/  PRMT R74, RZ, 0x7610, R74 ;  /* 0x00007610ff4a7816 */ /* 0x000fe4000000004a */
[----:B------:R-:W-:Y:S01]  /*0040*/  ELECT P3, URZ, PT ;  /* 0x0000000000ff782f */ /* 0x000fe20003860000 */
[----:B---3--:R-:W-:-:S04]  /*0050*/  UISETP.NE.U32.AND UP0, UPT, UR8, URZ, UPT ;  /* 0x000000ff0800728c */ /* 0x008fc8000bf05070 */
[----:B------:R-:W-:Y:S01]  /*0060*/  UISETP.NE.AND.EX UP0, UPT, UR9, URZ, UPT, UP0 ;  /* 0x000000ff0900728c */ /* 0x000fe2000bf05300 */
[----:B--2---:R-:W-:-:S05]  /*0070*/  SHF.R.U32.HI R75, RZ, 0x5, R85 ;  /* 0x00000005ff4b7819 */ /* 0x004fca0000011655 */
[----:B------:R-:W2:Y:S02]  /*0080*/  SHFL.IDX PT, R0, R75, RZ, 0x1f ;  /* 0x00001fff4b007589 */ /* 0x000ea400000e0000 */
[----:B--2---:R-:W-:Y:S01]  /*0090*/  R2UR UR17, R0 ;  /* 0x00000000001172ca */ /* 0x004fe200000e0000 */
[----:B-1----:R-:W-:-:S14]  /*00a0*/  BRA.U UP0, `(.L_x_0) ;  /* 0x0000000100307547 */ /* 0x002fdc000b800000 */
[----:B------:R-:W1:Y:S02]  /*00b0*/  LDCU.64 UR4, c[0x0][0x888] ;  /* 0x00011100ff0477ac */ /* 0x000e640008000a00 */
[----:B-1----:R-:W-:-:S04]  /*00c0*/  UISETP.NE.U32.AND UP0, UPT, UR4, URZ, UPT ;  /* 0x000000ff0400728c */ /* 0x002fc8000bf05070 */
[----:B------:R-:W-:-:S09]  /*00d0*/  UISETP.NE.AND.EX UP0, UPT, UR5, URZ, UPT, UP0 ;  /* 0x000000ff0500728c */ /* 0x000fd2000bf05300 */
[----:B------:R-:W-:Y:S05]  /*00e0*/  BRA.U !UP0, `(.L_x_1) ;  /* 0x0000000108147547 */ /* 0x000fea000b800000 */
[----:B------:R-:W1:Y:S01]  /*00f0*/  LDC.64 R40, c[0x0][0x888] ;  /* 0x00022200ff287b82 */ /* 0x000e620000000a00 */
[----:B------:R-:W1:Y:S02]  /*0100*/  LDCU.64 UR4, c[0x0][0x358] ;  /* 0x00006b00ff0477ac */ /* 0x000e640008000a00 */
[----:B-1----:R1:W5:Y:S01]  /*0110*/  LDG.E R40, desc[UR4][R40.64] ;  /* 0x0000000428287981 */ /* 0x002362000c1e1900 */
[----:B------:R-:W-:Y:S01]  /*0120*/  HFMA2 R74, -RZ, RZ, 0, 5.9604644775390625e-08 ;  /* 0x00000001ff4a7431 */ /* 0x000fe200000001ff */
[----:B------:R-:W-:Y:S05]  /*0130*/  BRA `(.L_x_0) ;  /* 0x00000000000c7947 */ /* 0x000fea0003800000 */
.L_x_1:
[----:B------:R-:W1:Y:S01]  /*0140*/  LDCU UR4, c[0x0][0x880] ;  /* 0x00011000ff0477ac */ /* 0x000e620008000800 */
[----:B------:R-:W-:Y:S01]  /*0150*/  HFMA2 R74, -RZ, RZ, 0, 5.9604644775390625e-08 ;  /* 0x00000001ff4a7431 */ /* 0x000fe200000001ff */
[----:B-1----:R-:W-:-:S07]  /*0160*/  MOV R40, UR4 ;  /* 0x0000000400287c02 */ /* 0x002fce0008000f00 */
.L_x_0:
[----:B------:R-:W2:Y:S02]  /*0170*/  LDCU.64 UR4, c[0x0][0x8b0] ;  /* 0x00011600ff0477ac */ /* 0x000ea40008000a00 */
[----:B--2---:R-:W-:-:S04]  /*0180*/  UISETP.NE.U32.AND UP0, UPT, UR4, URZ, UPT ;  /* 0x000000ff0400728c */ /* 0x004fc8000bf05070 */
[----:B------:R-:W-:-:S09]  /*0190*/  UISETP.NE.AND.EX UP0, UPT, UR5, URZ, UPT, UP0 ;  /* 0x000000ff0500728c */ /* 0x000fd2000bf05300 */
[----:B------:R-:W-:Y:S05]  /*01a0*/  BRA.U UP0, `(.L_x_2) ;  /* 0x0000000100287547 */ /* 0x000fea000b800000 */
[----:B------:R-:W2:Y:S02]  /*01b0*/  LDCU.64 UR4, c[0x0][0x8a8] ;  /* 0x00011500ff0477ac */ /* 0x000ea40008000a00 */
[----:B--2---:R-:W-:-:S04]  /*01c0*/  UISETP.NE.U32.AND UP0, UPT, UR4, URZ, UPT ;  /* 0x000000ff0400728c */ /* 0x004fc8000bf05070 */
[----:B------:R-:W-:-:S09]  /*01d0*/  UISETP.NE.AND.EX UP0, UPT, UR5, URZ, UPT, UP0 ;  /* 0x000000ff0500728c */ /* 0x000fd2000bf05300 */
[----:B------:R-:W-:Y:S05]  /*01e0*/  BRA.U !UP0, `(.L_x_3) ;  /* 0x0000000108107547 */ /* 0x000fea000b800000 */
[----:B------:R-:W2:Y:S01]  /*01f0*/  LDC.64 R38, c[0x0][0x8a8] ;  /* 0x00022a00ff267b82 */ /* 0x000ea20000000a00 */
[----:B------:R-:W2:Y:S02]  /*0200*/  LDCU.64 UR4, c[0x0][0x358] ;  /* 0x00006b00ff0477ac */ /* 0x000ea40008000a00 */
[----:B--2---:R2:W5:Y:S01]  /*0210*/  LDG.E R38, desc[UR4][R38.64] ;  /* 0x0000000426267981 */ /* 0x004562000c1e1900 */
[----:B------:R-:W-:Y:S05]  /*0220*/  BRA `(.L_x_2) ;  /* 0x0000000000087947 */ /* 0x000fea0003800000 */
.L_x_3:
[----:B------:R-:W2:Y:S02]  /*0230*/  LDCU UR4, c[0x0][0x8a0] ;  /* 0x00011400ff0477ac */ /* 0x000ea40008000800 */
[----:B--2---:R-:W-:Y:S02]  /*0240*/  MOV R38, UR4 ;  /* 0x0000000400267c02 */ /* 0x004fe40008000f00 */
.L_x_2:
[----:B------:R-:W-:Y:S01]  /*0250*/  IMAD.U32 R0, RZ, RZ, UR17 ;  /* 0x00000011ff007e24 */ /* 0x000fe2000f8e00ff */
[----:B------:R-:W-:Y:S04]  /*0260*/  BSSY.RECONVERGENT B0, `(.L_x_4) ;  /* 0x000000c000007945 */ /* 0x000fe80003800200 */
[C---:B------:R-:W-:Y:S02]  /*0270*/  ISETP.NE.OR P1, PT, R0.reuse, 0x1, !P3 ;  /* 0x000000010000780c */ /* 0x040fe40005f25670 */
[----:B------:R-:W-:-:S11]  /*0280*/  ISETP.NE.OR P0, PT, R0, 0x3, !P3 ;  /* 0x000000030000780c */ /* 0x000fd60005f05670 */
[----:B------:R-:W-:Y:S05]  /*0290*/  @P1 BRA `(.L_x_5) ;  /* 0x0000000000201947 */ /* 0x000fea0003800000 */
[----:B------:R-:W3:Y:S02]  /*02a0*/  LDCU.64 UR4, c[0x0][0x348] ;  /* 0x00006900ff0477ac */ /* 0x000ee40008000a00 */
[----:B---3--:R-:W-:Y:S02]  /*02b0*/  UIADD3 UR6, UP1, UPT, UR4, 0x80, URZ ;  /* 0x0000008004067890 */ /* 0x008fe4000ff3e0ff */
[----:B------:R-:W-:Y:S02]  /*02c0*/  UIADD3 UR4, UP0, UPT, UR4, 0x180, URZ ;  /* 0x0000018004047890 */ /* 0x000fe4000ff1e0ff */
[----:B------:R-:W-:Y:S02]  /*02d0*/  UIADD3.X UR7, UPT, UPT, URZ, UR5, URZ, UP1, !UPT ;  /* 0x00000005ff077290 */ /* 0x000fe40008ffe4ff */
[----:B------:R-:W-:-:S07]  /*02e0*/  UIADD3.X UR5, UPT, UPT, URZ, UR5, URZ, UP0, !UPT ;  /* 0x00000005ff057290 */ /* 0x000fce00087fe4ff */
[----:B------:R3:W-:Y:S02]  /*02f0*/  UTMACCTL.PF [UR6] ;  /* 0x00000000060079b9 */ /* 0x0007e40008040000 */
[----:B------:R3:W-:Y:S02]  /*0300*/  UTMACCTL.PF [UR4] ;  /* 0x00000000040079b9 */ /* 0x0007e40008040000 */
[----:B---3--:R-:W-:Y:S01]  /*0310*/  NOP ;  /* 0x0000000000007918 */ /* 0x008fe20000000000 */
.L_x_5:
[----:B------:R-:W-:Y:S05]  /*0320*/  BSYNC.RECONVERGENT B0 ;  /* 0x0000000000007941 */ /* 0x000fea0003800200 */
.L_x_4:
[----:B------:R-:W-:Y:S04]  /*0330*/  BSSY.RECONVERGENT B0, `(.L_x_6) ;  /* 0x000000a000007945 */ /* 0x000fe80003800200 */
        /* <DEDUP_REMOVED lines=9> */
.L_x_7:
[----:B------:R-:W-:Y:S05]  /*03d0*/  BSYNC.RECONVERGENT B0 ;  /* 0x0000000000007941 */ /* 0x000fea0003800200 */
.L_x_6:
[----:B------:R-:W3:Y:S01]  /*03e0*/  LDCU.64 UR4, c[0x0][0x888] ;  /* 0x00011100ff0477ac */ /* 0x000ee20008000a00 */
[----:B------:R-:W-:Y:S02]  /*03f0*/  UISETP.EQ.U32.AND UP1, UPT, UR8, URZ, UPT ;  /* 0x000000ff0800728c */ /* 0x000fe4000bf22070 */
[----:B------:R-:W-:Y:S02]  /*0400*/  UPLOP3.LUT UP3, UPT, UPT, UPT, UPT, 0x80, 0x8 ;  /* 0x000000000008789c */ /* 0x000fe40003f6f070 */
[----:B---3--:R-:W-:-:S04]  /*0410*/  UISETP.NE.U32.AND UP0, UPT, UR4, URZ, UPT ;  /* 0x000000ff0400728c */ /* 0x008fc8000bf05070 */
[----:B------:R-:W-:-:S04]  /*0420*/  UISETP.NE.AND.EX UP0, UPT, UR5, URZ, UPT, UP0 ;  /* 0x000000ff0500728c */ /* 0x000fc8000bf05300 */
[----:B------:R-:W-:-:S04]  /*0430*/  UISETP.EQ.OR.EX UP2, UPT, UR9, URZ, !UP0, UP1 ;  /* 0x000000ff0900728c */ /* 0x000fc8000c742710 */
[----:B------:R-:W-:-:S06]  /*0440*/  UP2UR UR4, UPR, URZ, 0x4 ;  /* 0x00000004ff047883 */ /* 0x000fcc0008000000 */
[----:B------:R-:W-:Y:S01]  /*0450*/  MOV R78, UR4 ;  /* 0x00000004004e7c02 */ /* 0x000fe20008000f00 */
[----:B------:R-:W-:Y:S06]  /*0460*/  BRA.U !UP2, `(.L_x_8) ;  /* 0x000000010a207547 */ /* 0x000fec000b800000 */
[----:B-----5:R-:W-:Y:S01]  /*0470*/  R2UR UR5, R40 ;  /* 0x00000000280572ca */ /* 0x020fe200000e0000 */
[----:B------:R-:W-:Y:S02]  /*0480*/  UISETP.NE.U32.AND UP1, UPT, UR8, URZ, UPT ;  /* 0x000000ff0800728c */ /* 0x000fe4000bf25070 */
[----:B------:R-:W-:Y:S02]  /*0490*/  USEL UR4, URZ, 0xffffffff, UP0 ;  /* 0xffffffffff047887 */ /* 0x000fe40008000000 */
[----:B------:R-:W-:-:S08]  /*04a0*/  UISETP.NE.AND.EX UP1, UPT, UR9, URZ, UPT, UP1 ;  /* 0x000000ff0900728c */ /* 0x000fd0000bf25310 */
[----:B------:R-:W-:-:S04]  /*04b0*/  UISETP.NE.AND UP0, UPT, UR5, URZ, UPT ;  /* 0x000000ff0500728c */ /* 0x000fc8000bf05270 */
[----:B------:R-:W-:-:S04]  /*04c0*/  @!UP1 USEL UR4, URZ, 0xffffffff, UP0 ;  /* 0xffffffffff049887 */ /* 0x000fc80008000000 */
[----:B------:R-:W-:-:S04]  /*04d0*/  ULOP3.LUT UR4, UR4, 0x1, URZ, 0xc0, !UPT ;  /* 0x0000000104047892 */ /* 0x000fc8000f8ec0ff */
[----:B------:R-:W-:-:S11]  /*04e0*/  UISETP.NE.U32.AND UP3, UPT, UR4, 0x1, UPT ;  /* 0x000000010400788c */ /* 0x000fd6000bf65070 */
.L_x_8:
[----:B------:R-:W3:Y:S01]  /*04f0*/  SHFL.IDX PT, R2, R75, RZ, 0x1f ;  /* 0x00001fff4b027589 */ /* 0x000ee200000e0000 */
[----:B------:R-:W-:-:S04]  /*0500*/  UISETP.NE.AND UP0, UPT, UR17, 0x2, UPT ;  /* 0x000000021100788c */ /* 0x000fc8000bf05270 */
[----:B------:R-:W-:Y:S01]  /*0510*/  USEL UR43, URZ, 0x1, UP0 ;  /* 0x00000001ff2b7887 */ /* 0x000fe20008000000 */
[----:B---3--:R-:W-:-:S13]  /*0520*/  ISETP.NE.AND P0, PT, R2, RZ, PT ;  /* 0x000000ff0200720c */ /* 0x008fda0003f05270 */
[----:B------:R-:W-:Y:S05]  /*0530*/  @P0 BRA `(.L_x_9) ;  /* 0x0000000000e40947 */ /* 0x000fea0003800000 */
[----:B------:R-:W-:Y:S01]  /*0540*/  ELECT P0, URZ, PT ;  /* 0x0000000000ff782f */ /* 0x000fe20003800000 */
[----:B------:R-:W-:-:S12]  /*0550*/  BSSY.RECONVERGENT B0, `(.L_x_9) ;  /* 0x0000037000007945 */ /* 0x000fd80003800200 */
[----:B------:R-:W-:Y:S05]  /*0560*/  @!P0 BRA `(.L_x_10) ;  /* 0x0000000000d48947 */ /* 0x000fea0003800000 */
[----:B------:R-:W3:Y:S01]  /*0570*/  S2UR UR4, SR_CgaCtaId ;  /* 0x00000000000479c3 */ /* 0x000ee20000008800 */
[----:B------:R-:W-:Y:S01]  /*0580*/  UMOV UR5, 0x400 ;  /* 0x0000040000057882 */ /* 0x000fe20000000000 */
[----:B------:R-:W-:Y:S01]  /*0590*/  UMOV UR8, 0x1 ;  /* 0x0000000100087882 */ /* 0x000fe20000000000 */
[----:B------:R-:W-:Y:S01]  /*05a0*/  UMOV UR6, 0x2 ;  /* 0x0000000200067882 */ /* 0x000fe20000000000 */
[----:B------:R-:W-:-:S04]  /*05b0*/  UIADD3 UR8, UPT, UPT, -UR8, 0x100000, URZ ;  /* 0x0010000008087890 */ /* 0x000fc8000fffe1ff */
[----:B------:R-:W-:Y:S02]  /*05c0*/  USHF.L.U32 UR9, UR8, 0xb, URZ ;  /* 0x0000000b08097899 */ /* 0x000fe400080006ff */
[----:B------:R-:W-:Y:S02]  /*05d0*/  USHF.L.U32 UR8, UR8, 0x1, URZ ;  /* 0x0000000108087899 */ /* 0x000fe400080006ff */
[----:B------:R-:W-:-:S04]  /*05e0*/  UIADD3 UR6, UPT, UPT, -UR6, 0x100000, URZ ;  /* 0x0010000006067890 */ /* 0x000fc8000fffe1ff */
[----:B------:R-:W-:Y:S02]  /*05f0*/  USHF.L.U32 UR7, UR6, 0xb, URZ ;  /* 0x0000000b06077899 */ /* 0x000fe400080006ff */
[----:B------:R-:W-:Y:S02]  /*0600*/  USHF.L.U32 UR6, UR6, 0x1, URZ ;  /* 0x0000000106067899 */ /* 0x000fe400080006ff */
[----:B---3--:R-:W-:Y:S01]  /*0610*/  ULEA UR4, UR4, UR5, 0x18 ;  /* 0x0000000504047291 */ /* 0x008fe2000f8ec0ff */
[----:B------:R-:W3:Y:S11]  /*0620*/  FENCE.VIEW.ASYNC.S ;  /* 0x00000000000073c6 */ /* 0x000ef60000000000 */
[----:B---3--:R3:W4:Y:S01]  /*0630*/  SYNCS.EXCH.64 URZ, [UR4], UR8 ;  /* 0x0000000804ff75b2 */ /* 0x0087220008000100 */
[----:B------:R3:W1:Y:S01]  /*0640*/  SYNCS.EXCH.64 URZ, [UR4+0xa0], UR6 ;  /* 0x0000a00604ff75b2 */ /* 0x0006620008000100 */
        /* <DEDUP_REMOVED lines=37> */
[----:B------:R3:W1:Y:S02]  /*08a0*/  SYNCS.EXCH.64 URZ, [UR4+0x138], UR6 ;  /* 0x0001380604ff75b2 */ /* 0x0006640008000100 */
[----:B---34-:R-:W-:Y:S01]  /*08b0*/  NOP ;  /* 0x0000000000007918 */ /* 0x018fe20000000000 */
.L_x_10:
[----:B------:R-:W-:Y:S05]  /*08c0*/  BSYNC.RECONVERGENT B0 ;  /* 0x0000000000007941 */ /* 0x000fea0003800200 */
.L_x_9:
[----:B------:R-:W3:Y:S01]  /*08d0*/  SHFL.IDX PT, R2, R75, RZ, 0x1f ;  /* 0x00001fff4b027589 */ /* 0x000ee200000e0000 */
[----:B------:R-:W-:Y:S01]  /*08e0*/  NOP ;  /* 0x0000000000007918 */ /* 0x000fe20000000000 */
[----:B---3--:R-:W-:-:S13]  /*08f0*/  ISETP.NE.AND P0, PT, R2, 0x1, PT ;  /* 0x000000010200780c */ /* 0x008fda0003f05270 */
[----:B------:R-:W-:Y:S05]  /*0900*/  @P0 BRA `(.L_x_11) ;  /* 0x0000000000580947 */ /* 0x000fea0003800000 */
        /* <DEDUP_REMOVED lines=9> */
[----:B------:R-:W-:Y:S01]  /*09a0*/  USHF.L.U32 UR6, UR6, 0x1, URZ ;  /* 0x0000000106067899 */ /* 0x000fe200080006ff */
[----:B------:R-:W-:Y:S01]  /*09b0*/  ELECT P0, URZ, PT ;  /* 0x0000000000ff782f */ /* 0x000fe20003800000 */
[----:B---3--:R-:W-:Y:S01]  /*09c0*/  ULEA UR4, UR4, UR5, 0x18 ;  /* 0x0000000504047291 */ /* 0x008fe2000f8ec0ff */
[----:B------:R-:W3:Y:S11]  /*09d0*/  FENCE.VIEW.ASYNC.S ;  /* 0x00000000000073c6 */ /* 0x000ef60000000000 */
[----:B---3--:R3:W4:Y:S01]  /*09e0*/  SYNCS.EXCH.64 URZ, [UR4+0x140], UR8 ;  /* 0x0001400804ff75b2 */ /* 0x0087220008000100 */
[----:B------:R3:W1:Y:S01]  /*09f0*/  SYNCS.EXCH.64 URZ, [UR4+0x160], UR6 ;  /* 0x0001600604ff75b2 */ /* 0x0006620008000100 */
[----:B------:R3:W1:Y:S01]  /*0a00*/  SYNCS.EXCH.64 URZ, [UR4+0x148], UR8 ;  /* 0x0001480804ff75b2 */ /* 0x0006620008000100 */
[----:B------:R3:W1:Y:S01]  /*0a10*/  SYNCS.EXCH.64 URZ, [UR4+0x168], UR6 ;  /* 0x0001680604ff75b2 */ /* 0x0006620008000100 */
[----:B------:R3:W1:Y:S01]  /*0a20*/  SYNCS.EXCH.64 URZ, [UR4+0x150], UR8 ;  /* 0x0001500804ff75b2 */ /* 0x0006620008000100 */
[----:B------:R3:W1:Y:S01]  /*0a30*/  SYNCS.EXCH.64 URZ, [UR4+0x170], UR6 ;  /* 0x0001700604ff75b2 */ /* 0x0006620008000100 */
[----:B------:R3:W1:Y:S01]  /*0a40*/  SYNCS.EXCH.64 URZ, [UR4+0x158], UR8 ;  /* 0x0001580804ff75b2 */ /* 0x0006620008000100 */
[----:B------:R3:W1:Y:S01]  /*0a50*/  SYNCS.EXCH.64 URZ, [UR4+0x178], UR6 ;  /* 0x0001780604ff75b2 */ /* 0x0006620008000100 */
[----:B------:R-:W-:Y:S01]  /*0a60*/  NOP ;  /* 0x0000000000007918 */ /* 0x000fe20000000000 */
.L_x_11:
[----:B------:R-:W2:Y:S01]  /*0a70*/  SHFL.IDX PT, R2, R75, RZ, 0x1f ;  /* 0x00001fff4b027589 */ /* 0x000ea200000e0000 */
[----:B------:R-:W-:Y:S01]  /*0a80*/  NOP ;  /* 0x0000000000007918 */ /* 0x000fe20000000000 */
[----:B--2---:R-:W-:-:S13]  /*0a90*/  ISETP.NE.AND P0, PT, R2, 0x3, PT ;  /* 0x000000030200780c */ /* 0x004fda0003f05270 */
[----:B------:R-:W-:Y:S05]  /*0aa0*/  @P0 BRA `(.L_x_12) ;  /* 0x0000000000300947 */ /* 0x000fea0003800000 */
[----:B---3--:R-:W2:Y:S01]  /*0ab0*/  S2UR UR6, SR_CgaCtaId ;  /* 0x00000000000679c3 */ /* 0x008ea20000008800 */
[----:B------:R-:W-:Y:S01]  /*0ac0*/  UMOV UR4, 0x400 ;  /* 0x0000040000047882 */ /* 0x000fe20000000000 */
[----:B------:R-:W-:Y:S01]  /*0ad0*/  UMOV UR5, 0x20 ;  /* 0x0000002000057882 */ /* 0x000fe20000000000 */
[----:B------:R-:W-:Y:S01]  /*0ae0*/  ELECT P0, URZ, PT ;  /* 0x0000000000ff782f */ /* 0x000fe20003800000 */
[----:B--2---:R-:W-:Y:S02]  /*0af0*/  ULEA UR6, UR6, UR4, 0x18 ;  /* 0x0000000406067291 */ /* 0x004fe4000f8ec0ff */
[----:B------:R-:W-:-:S04]  /*0b00*/  UIADD3 UR4, UPT, UPT, -UR5, 0x100000, URZ ;  /* 0x0010000005047890 */ /* 0x000fc8000fffe1ff */
[----:B------:R-:W-:Y:S02]  /*0b10*/  USHF.L.U32 UR5, UR4, 0xb, URZ ;  /* 0x0000000b04057899 */ /* 0x000fe400080006ff */
[----:B------:R-:W-:Y:S01]  /*0b20*/  USHF.L.U32 UR4, UR4, 0x1, URZ ;  /* 0x0000000104047899 */ /* 0x000fe200080006ff */
[----:B------:R-:W2:Y:S11]  /*0b30*/  FENCE.VIEW.ASYNC.S ;  /* 0x00000000000073c6 */ /* 0x000eb60000000000 */
[----:B--2---:R2:W3:Y:S01]  /*0b40*/  SYNCS.EXCH.64 URZ, [UR6+0x180], UR4 ;  /* 0x0001800406ff75b2 */ /* 0x0044e20008000100 */
[----:B------:R2:W1:Y:S01]  /*0b50*/  SYNCS.EXCH.64 URZ, [UR6+0x188], UR4 ;  /* 0x0001880406ff75b2 */ /* 0x0004620008000100 */
[----:B------:R-:W-:Y:S01]  /*0b60*/  NOP ;  /* 0x0000000000007918 */ /* 0x000fe20000000000 */
.L_x_12:
[----:B------:R-:W4:Y:S01]  /*0b70*/  SHFL.IDX PT, R2, R75, RZ, 0x1f ;  /* 0x00001fff4b027589 */ /* 0x000f2200000e0000 */
[----:B------:R-:W-:Y:S01]  /*0b80*/  NOP ;  /* 0x0000000000007918 */ /* 0x000fe20000000000 */
[----:B----4-:R-:W-:-:S13]  /*0b90*/  ISETP.NE.AND P0, PT, R2, 0x4, PT ;  /* 0x000000040200780c */ /* 0x010fda0003f05270 */
[----:B------:R-:W-:Y:S05]  /*0ba0*/  @P0 BRA `(.L_x_13) ;  /* 0x00000000004c0947 */ /* 0x000fea0003800000 */
[----:B--23--:R-:W2:Y:S01]  /*0bb0*/  S2UR UR6, SR_CgaCtaId ;  /* 0x00000000000679c3 */ /* 0x00cea20000008800 */
[----:B------:R-:W-:Y:S01]  /*0bc0*/  UMOV UR4, 0x1e0 ;  /* 0x000001e000047882 */ /* 0x000fe20000000000 */
[----:B------:R-:W-:Y:S01]  /*0bd0*/  UMOV UR5, 0x400 ;  /* 0x0000040000057882 */ /* 0x000fe20000000000 */
[----:B------:R-:W-:Y:S01]  /*0be0*/  USEL UR4, UR4, 0x1a0, UP3 ;  /* 0x000001a004047887 */ /* 0x000fe20009800000 */
[----:B------:R-:W-:Y:S01]  /*0bf0*/  UMOV UR8, 0x1 ;  /* 0x0000000100087882 */ /* 0x000fe20000000000 */
[----:B------:R-:W-:Y:S01]  /*0c00*/  ELECT P0, URZ, PT ;  /* 0x0000000000ff782f */ /* 0x000fe20003800000 */
[----:B------:R-:W-:-:S04]  /*0c10*/  UIADD3 UR8, UPT, UPT, -UR8, 0x100000, URZ ;  /* 0x0010000008087890 */ /* 0x000fc8000fffe1ff */
[----:B------:R-:W-:Y:S02]  /*0c20*/  USHF.L.U32 UR9, UR8, 0xb, URZ ;  /* 0x0000000b08097899 */ /* 0x000fe400080006ff */
[----:B------:R-:W-:Y:S02]  /*0c30*/  USHF.L.U32 UR8, UR8, 0x1, URZ ;  /* 0x0000000108087899 */ /* 0x000fe400080006ff */
[----:B--2---:R-:W-:Y:S02]  /*0c40*/  ULEA UR6, UR6, UR5, 0x18 ;  /* 0x0000000506067291 */ /* 0x004fe4000f8ec0ff */
[----:B------:R-:W-:-:S04]  /*0c50*/  UIADD3 UR4, UPT, UPT, -UR4, 0x100000, URZ ;  /* 0x0010000004047890 */ /* 0x000fc8000fffe1ff */
[----:B------:R-:W-:Y:S02]  /*0c60*/  USHF.L.U32 UR5, UR4, 0xb, URZ ;  /* 0x0000000b04057899 */ /* 0x000fe400080006ff */
[----:B------:R-:W-:Y:S01]  /*0c70*/  USHF.L.U32 UR4, UR4, 0x1, URZ ;  /* 0x0000000104047899 */ /* 0x000fe200080006ff */
[----:B------:R-:W2:Y:S03]  /*0c80*/  FENCE.VIEW.ASYNC.S ;  /* 0x00000000000073c6 */ /* 0x000ea60000000000 */
[----:B--2---:R4:W2:Y:S08]  /*0c90*/  SYNCS.EXCH.64 URZ, [UR6+0x190], UR8 ;  /* 0x0001900806ff75b2 */ /* 0x0048b00008000100 */
[----:B------:R4:W3:Y:S01]  /*0ca0*/  SYNCS.EXCH.64 URZ, [UR6+0x1a0], UR4 ;  /* 0x0001a00406ff75b2 */ /* 0x0008e20008000100 */
[----:B------:R4:W1:Y:S01]  /*0cb0*/  SYNCS.EXCH.64 URZ, [UR6+0x198], UR8 ;  /* 0x0001980806ff75b2 */ /* 0x0008620008000100 */
[----:B------:R4:W1:Y:S02]  /*0cc0*/  SYNCS.EXCH.64 URZ, [UR6+0x1a8], UR4 ;  /* 0x0001a80406ff75b2 */ /* 0x0008640008000100 */
[----:B----4-:R-:W-:Y:S01]  /*0cd0*/  NOP ;  /* 0x0000000000007918 */ /* 0x010fe20000000000 */
.L_x_13:
[----:B------:R-:W4:Y:S01]  /*0ce0*/  SHFL.IDX PT, R2, R75, RZ, 0x1f ;  /* 0x00001fff4b027589 */ /* 0x000f2200000e0000 */
[----:B------:R-:W-:Y:S01]  /*0cf0*/  NOP ;  /* 0x0000000000007918 */ /* 0x000fe20000000000 */
[----:B----4-:R-:W-:-:S13]  /*0d00*/  ISETP.NE.AND P0, PT, R2, 0x5, PT ;  /* 0x000000050200780c */ /* 0x010fda0003f05270 */
[----:B------:R-:W-:Y:S05]  /*0d10*/  @P0 BRA `(.L_x_14) ;  /* 0x0000000000580947 */ /* 0x000fea0003800000 */
[----:B--23--:R-:W2:Y:S01]  /*0d20*/  S2UR UR4, SR_CgaCtaId ;  /* 0x00000000000479c3 */ /* 0x00cea20000008800 */
        /* <DEDUP_REMOVED lines=10> */
[----:B--2---:R-:W-:Y:S01]  /*0dd0*/  ULEA UR4, UR4, UR5, 0x18 ;  /* 0x0000000504047291 */ /* 0x004fe2000f8ec0ff */
[----:B------:R-:W2:Y:S11]  /*0de0*/  FENCE.VIEW.ASYNC.S ;  /* 0x00000000000073c6 */ /* 0x000eb60000000000 */
[----:B--2---:R4:W2:Y:S01]  /*0df0*/  SYNCS.EXCH.64 URZ, [UR4+0x1b0], UR8 ;  /* 0x0001b00804ff75b2 */ /* 0x0048a20008000100 */
[----:B------:R4:W3:Y:S01]  /*0e00*/  SYNCS.EXCH.64 URZ, [UR4+0x1d0], UR6 ;  /* 0x0001d00604ff75b2 */ /* 0x0008e20008000100 */
[----:B------:R4:W1:Y:S01]  /*0e10*/  SYNCS.EXCH.64 URZ, [UR4+0x1b8], UR8 ;  /* 0x0001b80804ff75b2 */ /* 0x0008620008000100 */
[----:B------:R4:W1:Y:S01]  /*0e20*/  SYNCS.EXCH.64 URZ, [UR4+0x1d8], UR6 ;  /* 0x0001d80604ff75b2 */ /* 0x0008620008000100 */
[----:B------:R4:W1:Y:S01]  /*0e30*/  SYNCS.EXCH.64 URZ, [UR4+0x1c0], UR8 ;  /* 0x0001c00804ff75b2 */ /* 0x0008620008000100 */
[----:B------:R4:W1:Y:S01]  /*0e40*/  SYNCS.EXCH.64 URZ, [UR4+0x1e0], UR6 ;  /* 0x0001e00604ff75b2 */ /* 0x0008620008000100 */
[----:B------:R4:W1:Y:S01]  /*0e50*/  SYNCS.EXCH.64 URZ, [UR4+0x1c8], UR8 ;  /* 0x0001c80804ff75b2 */ /* 0x0008620008000100 */
[----:B------:R4:W1:Y:S02]  /*0e60*/  SYNCS.EXCH.64 URZ, [UR4+0x1e8], UR6 ;  /* 0x0001e80604ff75b2 */ /* 0x0008640008000100 */
[----:B----4-:R-:W-:Y:S01]  /*0e70*/  NOP ;  /* 0x0000000000007918 */ /* 0x010fe20000000000 */
.L_x_14:
[----:B------:R-:W4:Y:S01]  /*0e80*/  SHFL.IDX PT, R2, R75, RZ, 0x1f ;  /* 0x00001fff4b027589 */ /* 0x000f2200000e0000 */
[----:B------:R-:W1:Y:S01]  /*0e90*/  S2UR UR45, SR_CgaCtaId ;  /* 0x00000000002d79c3 */ /* 0x000e620000008800 */
[----:B------:R-:W-:Y:S01]  /*0ea0*/  NOP ;  /* 0x0000000000007918 */ /* 0x000fe20000000000 */
[----:B----4-:R-:W-:-:S13]  /*0eb0*/  ISETP.NE.AND P0, PT, R2, 0x3, PT ;  /* 0x000000030200780c */ /* 0x010fda0003f05270 */
[----:B-1----:R-:W-:Y:S05]  /*0ec0*/  @P0 BRA `(.L_x_15) ;  /* 0x0000000000340947 */ /* 0x002fea0003800000 */
[----:B--23--:R-:W-:Y:S01]  /*0ed0*/  UMOV UR4, 0x400 ;  /* 0x0000040000047882 */ /* 0x00cfe20000000000 */
[----:B------:R-:W-:Y:S01]  /*0ee0*/  UMOV UR6, 0x20 ;  /* 0x0000002000067882 */ /* 0x000fe20000000000 */
[----:B------:R-:W-:Y:S02]  /*0ef0*/  ULEA UR4, UR45, UR4, 0x18 ;  /* 0x000000042d047291 */ /* 0x000fe4000f8ec0ff */
[----:B------:R-:W-:-:S04]  /*0f00*/  UIADD3 UR6, UPT, UPT, -UR6, 0x100000, URZ ;  /* 0x0010000006067890 */ /* 0x000fc8000fffe1ff */
[----:B------:R-:W-:Y:S02]  /*0f10*/  USHF.L.U32 UR7, UR6, 0xb, URZ ;  /* 0x0000000b06077899 */ /* 0x000fe400080006ff */
[----:B------:R-:W-:Y:S01]  /*0f20*/  USHF.L.U32 UR6, UR6, 0x1, URZ ;  /* 0x0000000106067899 */ /* 0x000fe200080006ff */
[----:B------:R-:W-:Y:S01]  /*0f30*/  ELECT P0, URZ, PT ;  /* 0x0000000000ff782f */ /* 0x000fe20003800000 */
[----:B------:R-:W1:Y:S10]  /*0f40*/  FENCE.VIEW.ASYNC.S ;  /* 0x00000000000073c6 */ /* 0x000e740000000000 */
[----:B-1----:R1:W4:Y:S01]  /*0f50*/  SYNCS.EXCH.64 URZ, [UR4+0x1f0], UR6 ;  /* 0x0001f00604ff75b2 */ /* 0x0023220008000100 */
[----:B------:R1:W2:Y:S01]  /*0f60*/  SYNCS.EXCH.64 URZ, [UR4+0x200], UR6 ;  /* 0x0002000604ff75b2 */ /* 0x0002a20008000100 */
[----:B------:R1:W3:Y:S01]  /*0f70*/  SYNCS.EXCH.64 URZ, [UR4+0x1f8], UR6 ;  /* 0x0001f80604ff75b2 */ /* 0x0002e20008000100 */
[----:B------:R1:W1:Y:S01]  /*0f80*/  SYNCS.EXCH.64 URZ, [UR4+0x208], UR6 ;  /* 0x0002080604ff75b2 */ /* 0x0002620008000100 */
[----:B------:R-:W-:Y:S01]  /*0f90*/  NOP ;  /* 0x0000000000007918 */ /* 0x000fe20000000000 */
.L_x_15:
[----:B-123--:R-:W1:Y:S01]  /*0fa0*/  LDCU UR4, c[0x0][0x36c] ;  /* 0x00006d80ff0477ac */ /* 0x00ee620008000800 */
[----:B------:R-:W-:Y:S01]  /*0fb0*/  ISETP.NE.OR P3, PT, R0, 0x2, !P3 ;  /* 0x000000020000780c */ /* 0x000fe20005f65670 */
[----:B------:R-:W-:Y:S01]  /*0fc0*/  NOP ;  /* 0x0000000000007918 */ /* 0x000fe20000000000 */
[----:B------:R-:W-:Y:S01]  /*0fd0*/  LOP3.LUT R0, R85, 0x1f, RZ, 0xc0, !PT ;  /* 0x0000001f55007812 */ /* 0x000fe200078ec0ff */
[----:B------:R-:W-:Y:S02]  /*0fe0*/  UISETP.NE.AND UP4, UPT, UR17, URZ, UPT ;  /* 0x000000ff1100728c */ /* 0x000fe4000bf85270 */
[----:B-1----:R-:W-:-:S09]  /*0ff0*/  UISETP.EQ.U32.AND UP5, UPT, UR4, 0x1, UPT ;  /* 0x000000010400788c */ /* 0x002fd2000bfa2070 */
[----:B------:R-:W-:Y:S05]  /*1000*/  BRA.U !UP5, `(.L_x_16) ;  /* 0x000000010d087547 */ /* 0x000fea000b800000 */
[----:B----4-:R-:W-:Y:S01]  /*1010*/  UCGABAR_ARV ;  /* 0x00000000000079c7 */ /* 0x010fe20008000000 */
[----:B------:R-:W-:Y:S05]  /*1020*/  BRA `(.L_x_17) ;  /* 0x0000000000047947 */ /* 0x000fea0003800000 */
.L_x_16:
[----:B----4-:R-:W-:Y:S01]  /*1030*/  NOP ;  /* 0x0000000000007918 */ /* 0x010fe20000000000 */
.L_x_17:
[----:B------:R-:W1:Y:S01]  /*1040*/  S2UR UR7, SR_CTAID.X ;  /* 0x00000000000779c3 */ /* 0x000e620000002500 */
[----:B------:R-:W-:-:S05]  /*1050*/  CS2R.32 R77, SR_CgaSize ;  /* 0x00000000004d7805 */ /* 0x000fca0000008a00 */
[----:B------:R-:W-:-:S05]  /*1060*/  IMAD R77, R77, -0xa0, RZ ;  /* 0xffffff604d4d7824 */ /* 0x000fca00078e02ff */
[----:B------:R-:W-:-:S14]  /*1070*/  R2UR UR5, R77 ;  /* 0x000000004d0572ca */ /* 0x000fdc00000e0000 */
[----:B------:R-:W2:Y:S01]  /*1080*/  LDCU UR5, c[0x0][UR5+0x2b0] ;  /* 0x00005600050577ac */ /* 0x000ea20008000800 */
[----:B------:R-:W-:-:S05]  /*1090*/  CS2R.32 R77, SR_CgaSize ;  /* 0x00000000004d7805 */ /* 0x000fca0000008a00 */
[----:B------:R-:W-:-:S05]  /*10a0*/  IMAD R77, R77, -0xa0, RZ ;  /* 0xffffff604d4d7824 */ /* 0x000fca00078e02ff */
[----:B------:R-:W-:-:S14]  /*10b0*/  R2UR UR4, R77 ;  /* 0x000000004d0472ca */ /* 0x000fdc00000e0000 */
[----:B------:R-:W3:Y:S01]  /*10c0*/  LDCU UR4, c[0x0][UR4+0x2b4] ;  /* 0x00005680040477ac */ /* 0x000ee20008000800 */
[----:B------:R-:W4:Y:S01]  /*10d0*/  S2UR UR8, SR_CTAID.Y ;  /* 0x00000000000879c3 */ /* 0x000f220000002600 */
[----:B------:R-:W-:-:S05]  /*10e0*/  CS2R.32 R77, SR_CgaSize ;  /* 0x00000000004d7805 */ /* 0x000fca0000008a00 */
[----:B------:R-:W-:-:S05]  /*10f0*/  IMAD R77, R77, -0xa0, RZ ;  /* 0xffffff604d4d7824 */ /* 0x000fca00078e02ff */
[----:B------:R-:W-:-:S14]  /*1100*/  R2UR UR9, R77 ;  /* 0x000000004d0972ca */ /* 0x000fdc00000e0000 */
[----:B------:R-:W3:Y:S01]  /*1110*/  LDCU UR9, c[0x0][UR9+0x2a0] ;  /* 0x00005400090977ac */ /* 0x000ee20008000800 */
[----:B------:R-:W-:-:S05]  /*1120*/  CS2R.32 R77, SR_CgaSize ;  /* 0x00000000004d7805 */ /* 0x000fca0000008a00 */
[----:B------:R-:W-:-:S05]  /*1130*/  IMAD R77, R77, -0xa0, RZ ;  /* 0xffffff604d4d7824 */ /* 0x000fca00078e02ff */
[----:B------:R-:W-:-:S14]  /*1140*/  R2UR UR10, R77 ;  /* 0x000000004d0a72ca */ /* 0x000fdc00000e0000 */
[----:B------:R-:W3:Y:S01]  /*1150*/  LDCU UR10, c[0x0][UR10+0x2a4] ;  /* 0x000054800a0a77ac */ /* 0x000ee20008000800 */
[----:B------:R-:W3:Y:S01]  /*1160*/  S2UR UR36, SR_CTAID.Z ;  /* 0x00000000002479c3 */ /* 0x000ee20000002700 */
[----:B------:R-:W3:Y:S01]  /*1170*/  LDCU UR21, c[0x0][0xb24] ;  /* 0x00016480ff1577ac */ /* 0x000ee20008000800 */
[----:B------:R-:W3:Y:S01]  /*1180*/  LDCU UR42, c[0x0][0xb24] ;  /* 0x00016480ff2a77ac */ /* 0x000ee20008000800 */
[----:B-1----:R-:W-:Y:S01]  /*1190*/  I2FP.F32.U32 R3, UR7 ;  /* 0x0000000700037c45 */ /* 0x002fe20008201000 */
[----:B------:R-:W1:Y:S04]  /*11a0*/  LDCU UR28, c[0x0][0xb30] ;  /* 0x00016600ff1c77ac */ /* 0x000e680008000800 */
[----:B--2---:R-:W-:Y:S01]  /*11b0*/  FMUL R3, R3, UR5 ;  /* 0x0000000503037c20 */ /* 0x004fe20008400000 */
[----:B------:R-:W-:Y:S01]  /*11c0*/  USHF.L.U32 UR26, UR45, 0xa, URZ ;  /* 0x0000000a2d1a7899 */ /* 0x000fe200080006ff */
[----:B----4-:R-:W-:Y:S01]  /*11d0*/  I2FP.F32.U32 R2, UR8 ;  /* 0x0000000800027c45 */ /* 0x010fe20008201000 */
[----:B------:R-:W-:Y:S01]  /*11e0*/  UMOV UR16, UR7 ;  /* 0x0000000700107c82 */ /* 0x000fe20008000000 */
[----:B------:R-:W-:-:S02]  /*11f0*/  UMOV UR20, UR8 ;  /* 0x0000000800147c82 */ /* 0x000fc40008000000 */
[----:B------:R-:W2:Y:S01]  /*1200*/  F2I.U32.TRUNC.NTZ R3, R3 ;  /* 0x0000000300037305 */ /* 0x000ea2000020f000 */
[----:B---3--:R-:W-:Y:S01]  /*1210*/  UISETP.GE.AND UP2, UPT, UR21, 0x1, UPT ;  /* 0x000000011500788c */ /* 0x008fe2000bf46270 */
[----:B------:R-:W-:-:S06]  /*1220*/  FMUL R2, R2, UR4 ;  /* 0x0000000402027c20 */ /* 0x000fcc0008400000 */
[----:B------:R-:W3:Y:S01]  /*1230*/  F2I.U32.TRUNC.NTZ R2, R2 ;  /* 0x0000000200027305 */ /* 0x000ee2000020f000 */
[----:B--2---:R-:W-:Y:S02]  /*1240*/  R2UR UR4, R3 ;  /* 0x00000000030472ca */ /* 0x004fe400000e0000 */
[----:B---3--:R-:W-:Y:S02]  /*1250*/  R2UR UR6, R2 ;  /* 0x00000000020672ca */ /* 0x008fe400000e0000 */
[----:B------:R-:W-:-:S09]  /*1260*/  PRMT R2, RZ, 0x7610, R2 ;  /* 0x00007610ff027816 */ /* 0x000fd20000000002 */
[----:B------:R-:W-:-:S04]  /*1270*/  UIADD3 UR5, UPT, UPT, -UR4, URZ, URZ ;  /* 0x000000ff04057290 */ /* 0x000fc8000fffe1ff */
[----:B------:R-:W-:Y:S02]  /*1280*/  UIMAD UR5, UR9, UR5, UR7 ;  /* 0x00000005090572a4 */ /* 0x000fe4000f8e0207 */
[----:B------:R-:W-:-:S04]  /*1290*/  UIADD3 UR4, UPT, UPT, -UR6, URZ, URZ ;  /* 0x000000ff06047290 */ /* 0x000fc8000fffe1ff */
[----:B------:R-:W-:Y:S01]  /*12a0*/  IMAD.U32 R77, RZ, RZ, UR5 ;  /* 0x00000005ff4d7e24 */ /* 0x000fe2000f8e00ff */
[----:B------:R-:W-:-:S06]  /*12b0*/  UIMAD UR4, UR10, UR4, UR8 ;  /* 0x000000040a0472a4 */ /* 0x000fcc000f8e0208 */
[----:B------:R-:W-:Y:S01]  /*12c0*/  IMAD.U32 R76, RZ, RZ, UR4 ;  /* 0x00000004ff4c7e24 */ /* 0x000fe2000f8e00ff */
[----:B-1----:R-:W-:Y:S06]  /*12d0*/  BRA.U UP4, `(.L_x_18) ;  /* 0x00000001042c7547 */ /* 0x002fec000b800000 */
[----:B------:R-:W-:Y:S02]  /*12e0*/  R2UR UR5, R76 ;  /* 0x000000004c0572ca */ /* 0x000fe400000e0000 */
[----:B------:R-:W-:-:S11]  /*12f0*/  R2UR UR4, R77 ;  /* 0x000000004d0472ca */ /* 0x000fd600000e0000 */
[----:B------:R-:W-:Y:S02]  /*1300*/  UISETP.NE.AND UP0, UPT, UR5, URZ, UPT ;  /* 0x000000ff0500728c */ /* 0x000fe4000bf05270 */
[----:B------:R-:W-:Y:S02]  /*1310*/  UISETP.NE.AND UP1, UPT, UR5, 0x1, UPT ;  /* 0x000000010500788c */ /* 0x000fe4000bf25270 */
[----:B------:R-:W-:-:S04]  /*1320*/  UISETP.EQ.OR UP0, UPT, UR4, URZ, !UP0 ;  /* 0x000000ff0400728c */ /* 0x000fc8000c702670 */
[----:B------:R-:W-:Y:S02]  /*1330*/  USEL UR5, URZ, 0x1, !UP0 ;  /* 0x00000001ff057887 */ /* 0x000fe4000c000000 */
[----:B------:R-:W-:Y:S02]  /*1340*/  UISETP.NE.AND UP0, UPT, UR4, URZ, UPT ;  /* 0x000000ff0400728c */ /* 0x000fe4000bf05270 */
[----:B------:R-:W-:-:S04]  /*1350*/  USEL UR4, URZ, 0x2, UP1 ;  /* 0x00000002ff047887 */ /* 0x000fc80008800000 */
[----:B------:R-:W-:-:S04]  /*1360*/  USEL UR4, UR4, 0x2, UP0 ;  /* 0x0000000204047887 */ /* 0x000fc80008000000 */
[----:B------:R-:W-:-:S06]  /*1370*/  UIADD3 UR4, UPT, UPT, UR5, UR4, URZ ;  /* 0x0000000405047290 */ /* 0x000fcc000fffe0ff */
[----:B------:R-:W-:Y:S02]  /*1380*/  IMAD.U32 R2, RZ, RZ, UR4 ;  /* 0x00000004ff027e24 */ /* 0x000fe4000f8e00ff */
.L_x_18:
[----:B------:R-:W-:Y:S05]  /*1390*/  BRA.U !UP2, `(.L_x_19) ;  /* 0x000000010ad47547 */ /* 0x000fea000b800000 */
[----:B------:R-:W1:Y:S01]  /*13a0*/  LDCU.128 UR12, c[0x0][0xb10] ;  /* 0x00016200ff0c77ac */ /* 0x000e620008000c00 */
[----:B------:R-:W2:Y:S01]  /*13b0*/  LDCU UR6, c[0x0][0x370] ;  /* 0x00006e00ff0677ac */ /* 0x000ea20008000800 */
[----:B------:R-:W3:Y:S01]  /*13c0*/  LDCU UR5, c[0x0][0x374] ;  /* 0x00006e80ff0577ac */ /* 0x000ee20008000800 */
[----:B------:R-:W4:Y:S01]  /*13d0*/  LDCU UR27, c[0x0][0xb0c] ;  /* 0x00016180ff1b77ac */ /* 0x000f220008000800 */
[----:B------:R-:W4:Y:S01]  /*13e0*/  LDCU UR4, c[0x0][0xb20] ;  /* 0x00016400ff0477ac */ /* 0x000f220008000800 */
[----:B------:R-:W4:Y:S01]  /*13f0*/  LDCU.64 UR8, c[0x0][0xb28] ;  /* 0x00016500ff0877ac */ /* 0x000f220008000a00 */
[----:B-1----:R-:W-:Y:S02]  /*1400*/  UISETP.NE.AND UP0, UPT, UR14, 0x1, UPT ;  /* 0x000000010e00788c */ /* 0x002fe4000bf05270 */
[----:B---3--:R-:W-:Y:S02]  /*1410*/  UIMAD.WIDE.U32 UR10, UR5, UR15, URZ ;  /* 0x0000000f050a72a5 */ /* 0x008fe4000f8e00ff */
[----:B--2---:R-:W-:-:S02]  /*1420*/  UIMAD.WIDE.U32 UR22, UR6, UR12, URZ ;  /* 0x0000000c061672a5 */ /* 0x004fc4000f8e00ff */
[----:B----4-:R-:W-:Y:S02]  /*1430*/  UISETP.NE.AND UP1, UPT, UR27, 0x1, UPT ;  /* 0x000000011b00788c */ /* 0x010fe4000bf25270 */
[----:B------:R-:W-:Y:S01]  /*1440*/  UISETP.NE.AND UP2, UPT, UR21, 0x1, UPT ;  /* 0x000000011500788c */ /* 0x000fe2000bf45270 */
[----:B------:R-:W-:Y:S02]  /*1450*/  UMOV UR10, UR11 ;  /* 0x0000000b000a7c82 */ /* 0x000fe40008000000 */
[----:B------:R-:W-:Y:S01]  /*1460*/  UMOV UR22, UR23 ;  /* 0x0000001700167c82 */ /* 0x000fe20008000000 */
[----:B------:R-:W-:Y:S02]  /*1470*/  @UP0 USHF.R.U32.HI UR5, URZ, UR4, UR10 ;  /* 0x00000004ff050299 */ /* 0x000fe4000801160a */
[----:B------:R-:W-:Y:S02]  /*1480*/  UIMAD.WIDE.U32 UR24, UR20, UR15, URZ ;  /* 0x0000000f141872a5 */ /* 0x000fe4000f8e00ff */
[----:B------:R-:W-:-:S02]  /*1490*/  UIMAD.WIDE.U32 UR10, UR5, UR8, URZ ;  /* 0x00000008050a72a5 */ /* 0x000fc4000f8e00ff */
[----:B------:R-:W-:Y:S02]  /*14a0*/  @UP1 USHF.R.U32.HI UR6, URZ, UR13, UR22 ;  /* 0x0000000dff061299 */ /* 0x000fe40008011616 */
[----:B------:R-:W-:Y:S02]  /*14b0*/  UIMAD.WIDE.U32 UR18, UR16, UR12, URZ ;  /* 0x0000000c101272a5 */ /* 0x000fe4000f8e00ff */
[----:B------:R-:W-:Y:S01]  /*14c0*/  UIMAD.WIDE.U32 UR22, UR6, UR8, URZ ;  /* 0x00000008061672a5 */ /* 0x000fe2000f8e00ff */
[----:B------:R-:W-:Y:S01]  /*14d0*/  UMOV UR24, UR25 ;  /* 0x0000001900187c82 */ /* 0x000fe20008000000 */
[----:B------:R-:W-:Y:S01]  /*14e0*/  UMOV UR10, UR11 ;  /* 0x0000000b000a7c82 */ /* 0x000fe20008000000 */
[----:B------:R-:W-:Y:S02]  /*14f0*/  USHF.R.U32.HI UR24, URZ, UR4, UR24 ;  /* 0x00000004ff187299 */ /* 0x000fe40008011618 */
[----:B------:R-:W-:Y:S02]  /*1500*/  @UP2 USHF.R.U32.HI UR5, URZ, UR9, UR10 ;  /* 0x00000009ff052299 */ /* 0x000fe4000801160a */
[----:B------:R-:W-:Y:S01]  /*1510*/  UMOV UR7, UR23 ;  /* 0x0000001700077c82 */ /* 0x000fe20008000000 */
[----:B------:R-:W-:Y:S01]  /*1520*/  UMOV UR18, UR19 ;  /* 0x0000001300127c82 */ /* 0x000fe20008000000 */
[----:B------:R-:W-:-:S02]  /*1530*/  @UP2 USHF.R.U32.HI UR6, URZ, UR9, UR7 ;  /* 0x00000009ff062299 */ /* 0x000fc40008011607 */
[----:B------:R-:W-:Y:S02]  /*1540*/  USHF.R.U32.HI UR13, URZ, UR13, UR18 ;  /* 0x0000000dff0d7299 */ /* 0x000fe40008011612 */
[----:B------:R-:W-:Y:S02]  /*1550*/  USEL UR4, UR20, UR24, !UP0 ;  /* 0x0000001814047287 */ /* 0x000fe4000c000000 */
[----:B------:R-:W-:Y:S02]  /*1560*/  UIMAD UR7, UR5, UR21, URZ ;  /* 0x00000015050772a4 */ /* 0x000fe4000f8e02ff */
[----:B------:R-:W-:Y:S02]  /*1570*/  USEL UR5, UR16, UR13, !UP1 ;  /* 0x0000000d10057287 */ /* 0x000fe4000c800000 */
[----:B------:R-:W-:Y:S02]  /*1580*/  UIMAD UR12, UR6, UR21, URZ ;  /* 0x00000015060c72a4 */ /* 0x000fe4000f8e02ff */
[----:B------:R-:W-:-:S02]  /*1590*/  UISETP.GE.AND UP0, UPT, UR4, UR7, UPT ;  /* 0x000000070400728c */ /* 0x000fc4000bf06270 */
[----:B------:R-:W-:Y:S02]  /*15a0*/  UIMAD.WIDE.U32 UR10, UR4, UR8, URZ ;  /* 0x00000008040a72a5 */ /* 0x000fe4000f8e00ff */
[----:B------:R-:W-:Y:S02]  /*15b0*/  UISETP.GE.OR UP0, UPT, UR5, UR12, UP0 ;  /* 0x0000000c0500728c */ /* 0x000fe40008706670 */
[----:B------:R-:W-:Y:S02]  /*15c0*/  UIMAD.WIDE.U32 UR12, UR5, UR8, URZ ;  /* 0x00000008050c72a5 */ /* 0x000fe4000f8e00ff */
[----:B------:R-:W-:Y:S01]  /*15d0*/  UIADD3 UR10, UPT, UPT, -UR4, URZ, URZ ;  /* 0x000000ff040a7290 */ /* 0x000fe2000fffe1ff */
[----:B------:R-:W-:Y:S01]  /*15e0*/  UMOV UR8, UR11 ;  /* 0x0000000b00087c82 */ /* 0x000fe20008000000 */
[----:B------:R-:W-:Y:S02]  /*15f0*/  UIADD3 UR11, UPT, UPT, -UR5, URZ, URZ ;  /* 0x000000ff050b7290 */ /* 0x000fe4000fffe1ff */
[----:B------:R-:W-:-:S03]  /*1600*/  USHF.R.U32.HI UR8, URZ, UR9, UR8 ;  /* 0x00000009ff087299 */ /* 0x000fc60008011608 */
[----:B------:R-:W-:Y:S01]  /*1610*/  @!UP0 UMOV UR7, UR13 ;  /* 0x0000000d00078c82 */ /* 0x000fe20008000000 */
[----:B------:R-:W-:Y:S02]  /*1620*/  UIMAD UR20, UR14, UR10, UR20 ;  /* 0x0000000a0e1472a4 */ /* 0x000fe4000f8e0214 */
[----:B------:R-:W-:Y:S02]  /*1630*/  USEL UR8, UR4, UR8, !UP2 ;  /* 0x0000000804087287 */ /* 0x000fe4000d000000 */
[----:B------:R-:W-:Y:S02]  /*1640*/  @!UP0 USHF.R.U32.HI UR7, URZ, UR9, UR7 ;  /* 0x00000009ff078299 */ /* 0x000fe40008011607 */
[----:B------:R-:W-:Y:S02]  /*1650*/  UIADD3 UR9, UPT, UPT, -UR8, URZ, URZ ;  /* 0x000000ff08097290 */ /* 0x000fe4000fffe1ff */
[----:B------:R-:W-:Y:S02]  /*1660*/  @!UP0 USEL UR7, UR5, UR7, !UP2 ;  /* 0x0000000705078287 */ /* 0x000fe4000d000000 */
[----:B------:R-:W-:-:S02]  /*1670*/  UIMAD UR9, UR21, UR9, UR4 ;  /* 0x00000009150972a4 */ /* 0x000fc4000f8e0204 */
[----:B------:R-:W-:Y:S02]  /*1680*/  @!UP0 UIADD3 UR8, UPT, UPT, UR8, -UR7, URZ ;  /* 0x8000000708088290 */ /* 0x000fe4000fffe0ff */
[----:B------:R-:W-:Y:S02]  /*1690*/  @!UP0 UIMAD UR6, UR9, UR6, UR7 ;  /* 0x00000006090682a4 */ /* 0x000fe4000f8e0207 */
[----:B------:R-:W-:Y:S02]  /*16a0*/  @!UP0 UIMAD UR4, UR8, UR21, UR5 ;  /* 0x00000015080482a4 */ /* 0x000fe4000f8e0205 */
[----:B------:R-:W-:Y:S02]  /*16b0*/  UIMAD UR16, UR27, UR11, UR16 ;  /* 0x0000000b1b1072a4 */ /* 0x000fe4000f8e0210 */
[----:B------:R-:W-:Y:S01]  /*16c0*/  UIMAD UR20, UR4, UR14, UR20 ;  /* 0x0000000e041472a4 */ /* 0x000fe2000f8e0214 */
[----:B------:R-:W-:Y:S02]  /*16d0*/  @!UP0 UMOV UR5, UR6 ;  /* 0x0000000600058c82 */ /* 0x000fe40008000000 */
[----:B------:R-:W-:-:S12]  /*16e0*/  UIMAD UR16, UR5, UR27, UR16 ;  /* 0x0000001b051072a4 */ /* 0x000fd8000f8e0210 */
.L_x_19:
[----:B------:R-:W-:Y:S02]  /*16f0*/  UISETP.NE.AND UP1, UPT, UR28, 0x1, UPT ;  /* 0x000000011c00788c */ /* 0x000fe4000bf25270 */
[----:B------:R-:W-:Y:S02]  /*1700*/  UISETP.NE.AND UP0, UPT, UR17, 0x2, UPT ;  /* 0x000000021100788c */ /* 0x000fe4000bf05270 */
[----:B------:R-:W-:-:S05]  /*1710*/  ULOP3.LUT UR24, UR26, 0x400, URZ, 0xc0, !UPT ;  /* 0x000004001a187892 */ /* 0x000fca000f8ec0ff */
[----:B------:R-:W-:Y:S07]  /*1720*/  BRA.U UP1, `(.L_x_20) ;  /* 0x0000000101447547 */ /* 0x000fee000b800000 */
[----:B------:R-:W1:Y:S01]  /*1730*/  LDCU.128 UR8, c[0x0][0xb10] ;  /* 0x00016200ff0877ac */ /* 0x000e620008000c00 */
[----:B------:R-:W2:Y:S01]  /*1740*/  LDCU UR12, c[0x0][0xb0c] ;  /* 0x00016180ff0c77ac */ /* 0x000ea20008000800 */
[----:B------:R-:W3:Y:S01]  /*1750*/  LDCU UR13, c[0x0][0xb20] ;  /* 0x00016400ff0d77ac */ /* 0x000ee20008000800 */
[----:B-1----:R-:W-:Y:S02]  /*1760*/  UIMAD.WIDE.U32 UR6, UR16, UR8, URZ ;  /* 0x00000008100672a5 */ /* 0x002fe4000f8e00ff */
[----:B------:R-:W-:Y:S02]  /*1770*/  UIMAD.WIDE.U32 UR4, UR20, UR11, URZ ;  /* 0x0000000b140472a5 */ /* 0x000fe4000f8e00ff */
[----:B--2---:R-:W-:Y:S02]  /*1780*/  UISETP.NE.AND UP2, UPT, UR12, 0x1, UPT ;  /* 0x000000010c00788c */ /* 0x004fe4000bf45270 */
[----:B------:R-:W-:Y:S01]  /*1790*/  UISETP.NE.AND UP1, UPT, UR10, 0x1, UPT ;  /* 0x000000010a00788c */ /* 0x000fe2000bf25270 */
[----:B------:R-:W-:-:S02]  /*17a0*/  UMOV UR6, UR7 ;  /* 0x0000000700067c82 */ /* 0x000fc40008000000 */
[----:B------:R-:W-:Y:S01]  /*17b0*/  UMOV UR4, UR5 ;  /* 0x0000000500047c82 */ /* 0x000fe20008000000 */
[----:B------:R-:W-:Y:S02]  /*17c0*/  USHF.R.U32.HI UR6, URZ, UR9, UR6 ;  /* 0x00000009ff067299 */ /* 0x000fe40008011606 */
[----:B---3--:R-:W-:Y:S02]  /*17d0*/  USHF.R.U32.HI UR4, URZ, UR13, UR4 ;  /* 0x0000000dff047299 */ /* 0x008fe40008011604 */
[----:B------:R-:W-:Y:S02]  /*17e0*/  USEL UR5, UR16, UR6, !UP2 ;  /* 0x0000000610057287 */ /* 0x000fe4000d000000 */
[----:B------:R-:W-:-:S04]  /*17f0*/  USEL UR4, UR20, UR4, !UP1 ;  /* 0x0000000414047287 */ /* 0x000fc8000c800000 */
[----:B------:R-:W-:Y:S02]  /*1800*/  UIADD3 UR6, UPT, UPT, UR5, -UR4, URZ ;  /* 0x8000000405067290 */ /* 0x000fe4000fffe0ff */
[----:B------:R-:W-:Y:S02]  /*1810*/  UIADD3 UR4, UPT, UPT, -UR5, UR4, URZ ;  /* 0x0000000405047290 */ /* 0x000fe4000fffe1ff */
[----:B------:R-:W-:Y:S02]  /*1820*/  UIMAD UR20, UR6, UR10, UR20 ;  /* 0x0000000a061472a4 */ /* 0x000fe4000f8e0214 */
[----:B------:R-:W-:-:S12]  /*1830*/  UIMAD UR16, UR4, UR12, UR16 ;  /* 0x0000000c041072a4 */ /* 0x000fd8000f8e0210 */
.L_x_20:
[----:B------:R-:W-:Y:S05]  /*1840*/  BRA.U !UP5, `(.L_x_21) ;  /* 0x000000010d0c7547 */ /* 0x000fea000b800000 */
[----:B------:R-:W-:Y:S01]  /*1850*/  UCGABAR_WAIT ;  /* 0x0000000000007dc7 */ /* 0x000fe20008000000 */
[----:B------:R-:W-:Y:S01]  /*1860*/  CCTL.IVALL ;  /* 0x00000000ff00798f */ /* 0x000fe20002000000 */
[----:B------:R-:W-:Y:S05]  /*1870*/  BRA `(.L_x_22) ;  /* 0x0000000000047947 */ /* 0x000fea0003800000 */
.L_x_21:
[----:B------:R-:W-:Y:S06]  /*1880*/  BAR.SYNC.DEFER_BLOCKING 0x0 ;  /* 0x0000000000007b1d */ /* 0x000fec0000010000 */
.L_x_22:
[----:B------:R-:W-:Y:S05]  /*1890*/  BRA.U UP0, `(.L_x_23) ;  /* 0x0000001d00047547 */ /* 0x000fea000b800000 */
[----:B------:R-:W1:Y:S01]  /*18a0*/  LDCU UR6, c[0x0][0x38c] ;  /* 0x00007180ff0677ac */ /* 0x000e620008000800 */
[----:B------:R-:W-:Y:S01]  /*18b0*/  PLOP3.LUT P1, PT, PT, PT, UP3, 0x80, 0x8 ;  /* 0x000000000008781c */ /* 0x000fe20003f2f038 */
[----:B------:R-:W-:Y:S01]  /*18c0*/  IMAD.MOV.U32 R12, RZ, RZ, 0x1 ;  /* 0x00000001ff0c7424 */ /* 0x000fe200078e00ff */
[----:B------:R-:W-:Y:S01]  /*18d0*/  ISETP.EQ.OR P2, PT, R0, RZ, P3 ;  /* 0x000000ff0000720c */ /* 0x000fe20001f42670 */
[----:B------:R-:W-:Y:S01]  /*18e0*/  UISETP.NE.AND UP1, UPT, UR17, URZ, UPT ;  /* 0x000000ff1100728c */ /* 0x000fe2000bf25270 */
[----:B------:R-:W-:Y:S02]  /*18f0*/  PLOP3.LUT P1, PT, P1, PT, PT, 0x8, 0x80 ;  /* 0x000000000080781c */ /* 0x000fe40000f2e170 */
[----:B------:R-:W-:Y:S01]  /*1900*/  CS2R R10, SRZ ;  /* 0x00000000000a7805 */ /* 0x000fe2000001ff00 */
[----:B------:R-:W-:Y:S01]  /*1910*/  IMAD.MOV.U32 R9, RZ, RZ, RZ ;  /* 0x000000ffff097224 */ /* 0x000fe200078e00ff */
[----:B------:R-:W2:Y:S01]  /*1920*/  LDCU UR39, c[0x0][0x370] ;  /* 0x00006e00ff2777ac */ /* 0x000ea20008000800 */
[----:B------:R-:W-:Y:S01]  /*1930*/  IMAD.MOV.U32 R8, RZ, RZ, 0x1 ;  /* 0x00000001ff087424 */ /* 0x000fe200078e00ff */
[----:B------:R-:W-:Y:S01]  /*1940*/  USEL UR25, UR43, 0x2, UP1 ;  /* 0x000000022b197887 */ /* 0x000fe20008800000 */
[----:B------:R-:W3:Y:S01]  /*1950*/  LDCU.64 UR28, c[0x0][0x348] ;  /* 0x00006900ff1c77ac */ /* 0x000ee20008000a00 */
[----:B-1----:R-:W-:-:S02]  /*1960*/  UIADD3 UR5, UPT, UPT, UR6, 0x1f, URZ ;  /* 0x0000001f06057890 */ /* 0x002fc4000fffe0ff */
[----:B------:R-:W-:Y:S02]  /*1970*/  USHF.R.U32.HI UR44, URZ, 0x5, UR24 ;  /* 0x00000005ff2c7899 */ /* 0x000fe40008011618 */
[----:B------:R-:W-:Y:S02]  /*1980*/  USHF.R.S32.HI UR4, URZ, 0x1f, UR5 ;  /* 0x0000001fff047899 */ /* 0x000fe40008011405 */
[----:B------:R-:W-:Y:S02]  /*1990*/  UIADD3 UR46, UPT, UPT, UR6, 0x3e, URZ ;  /* 0x0000003e062e7890 */ /* 0x000fe4000fffe0ff */
[----:B------:R-:W-:Y:S01]  /*19a0*/  ULEA.HI UR4, UR4, UR5, URZ, 0x5 ;  /* 0x0000000504047291 */ /* 0x000fe2000f8f28ff */
[----:B------:R-:W1:Y:S03]  /*19b0*/  LDCU UR38, c[0x0][0x374] ;  /* 0x00006e80ff2677ac */ /* 0x000e660008000800 */
[----:B------:R-:W-:-:S02]  /*19c0*/  USHF.R.S32.HI UR41, URZ, 0x5, UR4 ;  /* 0x00000005ff297899 */ /* 0x000fc40008011404 */
[----:B------:R-:W-:Y:S02]  /*19d0*/  UIADD3 UR4, UPT, UPT, UR6, -0x1, URZ ;  /* 0xffffffff06047890 */ /* 0x000fe4000fffe0ff */
[----:B------:R-:W-:Y:S02]  /*19e0*/  UISETP.LT.U32.AND UP0, UPT, UR41, 0x14, UPT ;  /* 0x000000142900788c */ /* 0x000fe4000bf01070 */
[----:B------:R-:W-:Y:S02]  /*19f0*/  UISETP.GE.U32.AND UP2, UPT, UR4, -0x3f, UPT ;  /* 0xffffffc10400788c */ /* 0x000fe4000bf46070 */
[----:B------:R-:W-:Y:S01]  /*1a00*/  USEL UR40, UR41, 0x14, UP0 ;  /* 0x0000001429287887 */ /* 0x000fe20008000000 */
[----:B------:R-:W-:-:S03]  /*1a10*/  UMOV UR5, URZ ;  /* 0x000000ff00057c82 */ /* 0x000fc60008000000 */
[----:B------:R-:W-:Y:S02]  /*1a20*/  UIADD3 UR21, UPT, UPT, UR40, -0x1, URZ ;  /* 0xffffffff28157890 */ /* 0x000fe4000fffe0ff */
[----:B------:R-:W-:-:S03]  /*1a30*/  UIADD3 UR43, UPT, UPT, UR41, -UR40, URZ ;  /* 0x80000028292b7290 */ /* 0x000fc6000fffe0ff */
[----:B------:R-:W-:-:S04]  /*1a40*/  @UP2 UIADD3 UR21, UPT, UPT, UR40, URZ, URZ ;  /* 0x000000ff28152290 */ /* 0x000fc8000fffe0ff */
[----:B-123--:R-:W-:-:S12]  /*1a50*/  UIADD3 UR21, UPT, UPT, UR21, 0x1, URZ ;  /* 0x0000000115157890 */ /* 0x00efd8000fffe0ff */
.L_x_43:
[----:B------:R-:W-:Y:S01]  /*1a60*/  UISETP.NE.AND UP0, UPT, UR45, URZ, UPT ;  /* 0x000000ff2d00728c */ /* 0x000fe2000bf05270 */
[----:B------:R-:W1:Y:S08]  /*1a70*/  S2UR UR45, SR_CgaCtaId ;  /* 0x00000000002d79c3 */ /* 0x000e700000008800 */
[----:B------:R-:W-:Y:S05]  /*1a80*/  BRA.U UP0, `(.L_x_24) ;  /* 0x0000000100347547 */ /* 0x000fea000b800000 */
[----:B------:R-:W2:Y:S01]  /*1a90*/  S2R R0, SR_CgaCtaId ;  /* 0x0000000000007919 */ /* 0x000ea20000008800 */
[----:B------:R-:W-:-:S04]  /*1aa0*/  MOV R2, 0x400 ;  /* 0x0000040000027802 */ /* 0x000fc80000000f00 */
[----:B--2---:R-:W-:Y:S02]  /*1ab0*/  LEA R0, R0, R2, 0x18 ;  /* 0x0000000200007211 */ /* 0x004fe400078ec0ff */
[----:B------:R-:W-:-:S03]  /*1ac0*/  SHF.L.U32 R2, R8, 0x1f, RZ ;  /* 0x0000001f08027819 */ /* 0x000fc600000006ff */
[----:B------:R-:W-:-:S04]  /*1ad0*/  IMAD R0, R9, 0x8, R0 ;  /* 0x0000000809007824 */ /* 0x000fc800078e0200 */
[----:B------:R-:W2:Y:S02]  /*1ae0*/  SYNCS.PHASECHK.TRANS64.TRYWAIT P0, [R0+URZ+0x200], R2 ;  /* 0x00020002000075a7 */ /* 0x000ea400080011ff */
[----:B--2---:R-:W-:Y:S05]  /*1af0*/  @!P0 BRA `(.L_x_25) ;  /* 0x0000008400948947 */ /* 0x004fea0003800000 */
.L_x_149:
[----:B------:R-:W-:Y:S01]  /*1b00*/  VIADD R9, R9, 0x1 ;  /* 0x0000000109097836 */ /* 0x000fe20000000000 */
[----:B------:R2:W-:Y:S04]  /*1b10*/  SYNCS.ARRIVE.TRANS64.A1T0 RZ, [R0+URZ+0x1f0], RZ ;  /* 0x0001f0ff00ff79a7 */ /* 0x0005e800081000ff */
[----:B------:R-:W-:-:S04]  /*1b20*/  ISETP.NE.AND P0, PT, R9, 0x2, PT ;  /* 0x000000020900780c */ /* 0x000fc80003f05270 */
[----:B------:R-:W-:Y:S02]  /*1b30*/  SEL R9, R9, RZ, P0 ;  /* 0x000000ff09097207 */ /* 0x000fe40000000000 */
[----:B--2---:R-:W-:-:S04]  /*1b40*/  SEL R0, RZ, 0x1, P0 ;  /* 0x00000001ff007807 */ /* 0x004fc80000000000 */
[----:B------:R-:W-:-:S07]  /*1b50*/  LOP3.LUT R8, R8, R0, RZ, 0x3c, !PT ;  /* 0x0000000008087212 */ /* 0x000fce00078e3cff */
.L_x_24:
[----:B------:R-:W-:Y:S01]  /*1b60*/  UMOV UR6, 0x400 ;  /* 0x0000040000067882 */ /* 0x000fe20000000000 */
[----:B------:R-:W-:Y:S01]  /*1b70*/  SHF.L.U32 R0, R12, 0x1f, RZ ;  /* 0x0000001f0c007819 */ /* 0x000fe200000006ff */
[----:B-1----:R-:W-:Y:S02]  /*1b80*/  ULEA UR6, UR45, UR6, 0x18 ;  /* 0x000000062d067291 */ /* 0x002fe4000f8ec0ff */
[----:B------:R-:W-:Y:S02]  /*1b90*/  UISETP.GE.U32.AND UP0, UPT, UR46, 0x3f, UPT ;  /* 0x0000003f2e00788c */ /* 0x000fe4000bf06070 */
[----:B------:R-:W-:Y:S02]  /*1ba0*/  ULEA UR4, UR5, UR6, 0x3 ;  /* 0x0000000605047291 */ /* 0x000fe4000f8e18ff */
[----:B------:R-:W-:Y:S02]  /*1bb0*/  USHF.L.U32 UR11, UR20, 0x8, URZ ;  /* 0x00000008140b7899 */ /* 0x000fe400080006ff */
[----:B------:R-:W-:Y:S01]  /*1bc0*/  ULEA UR35, UR16, UR44, 0x6 ;  /* 0x0000002c10237291 */ /* 0x000fe2000f8e30ff */
[----:B------:R-:W-:-:S04]  /*1bd0*/  UMOV UR13, URZ ;  /* 0x000000ff000d7c82 */ /* 0x000fc80008000000 */
[----:B------:R1:W2:Y:S01]  /*1be0*/  SYNCS.PHASECHK.TRANS64.TRYWAIT P0, [UR4+0xa0], R0 ;  /* 0x0000a000ff0075a7 */ /* 0x0002a20008001104 */
[----:B------:R-:W-:Y:S06]  /*1bf0*/  BRA.U !UP0, `(.L_x_26) ;  /* 0x0000000108bc7547 */ /* 0x000fec000b800000 */
[----:B------:R-:W-:Y:S01]  /*1c00*/  UMOV UR7, URZ ;  /* 0x000000ff00077c82 */ /* 0x000fe20008000000 */
[----:B------:R-:W-:-:S05]  /*1c10*/  UMOV UR4, UR5 ;  /* 0x0000000500047c82 */ /* 0x000fca0008000000 */
.L_x_32:
[----:B------:R-:W-:Y:S01]  /*1c20*/  ULEA UR33, UR4, UR6, 0x3 ;  /* 0x0000000604217291 */ /* 0x000fe2000f8e18ff */
[----:B--2---:R-:W-:Y:S01]  /*1c30*/  @!P3 MOV R2, 0x2800 ;  /* 0x000028000002b802 */ /* 0x004fe20000000f00 */
[----:B--2-4-:R-:W-:Y:S10]  /*1c40*/  @P0 BRA `(.L_x_27) ;  /* 0x00000000000c0947 */ /* 0x014ff40003800000 */
[----:B------:R-:W-:-:S04]  /*1c50*/  SHF.L.U32 R3, R12, 0x1f, RZ ;  /* 0x0000001f0c037819 */ /* 0x000fc800000006ff */
[----:B------:R-:W2:Y:S02]  /*1c60*/  SYNCS.PHASECHK.TRANS64.TRYWAIT P0, [UR33+0xa0], R3 ;  /* 0x0000a003ff0075a7 */ /* 0x000ea40008001121 */
[----:B--2---:R-:W-:Y:S05]  /*1c70*/  @!P0 BRA `(.L_x_28) ;  /* 0x0000008400488947 */ /* 0x004fea0003800000 */
.L_x_27:
[----:B------:R2:W-:Y:S01]  /*1c80*/  @!P3 SYNCS.ARRIVE.TRANS64 RZ, [UR33], R2 ;  /* 0x00000002ffffb9a7 */ /* 0x0005e20008000021 */
[----:B------:R-:W-:-:S04]  /*1c90*/  ULOP3.LUT UR5, UR25, 0x2, URZ, 0xfc, !UPT ;  /* 0x0000000219057892 */ /* 0x000fc8000f8efcff */
[----:B------:R-:W-:-:S09]  /*1ca0*/  UISETP.NE.AND UP0, UPT, UR5, 0x2, UPT ;  /* 0x000000020500788c */ /* 0x000fd2000bf05270 */
[----:B------:R-:W-:Y:S05]  /*1cb0*/  BRA.U UP0, `(.L_x_29) ;  /* 0x0000000100047547 */ /* 0x000fea000b800000 */
[----:B------:R-:W-:Y:S05]  /*1cc0*/  BPT.TRAP 0x1 ;  /* 0x000000040000795c */ /* 0x000fea0000300000 */
.L_x_29:
[----:B------:R-:W-:Y:S04]  /*1cd0*/  BSSY.RECONVERGENT B0, `(.L_x_30) ;  /* 0x0000003000007945 */ /* 0x000fe80003800200 */
[----:B------:R-:W-:Y:S05]  /*1ce0*/  @P2 BRA `(.L_x_31) ;  /* 0x0000000000042947 */ /* 0x000fea0003800000 */
[----:B------:R-:W-:Y:S05]  /*1cf0*/  BPT.TRAP 0x1 ;  /* 0x000000040000795c */ /* 0x000fea0000300000 */
.L_x_31:
[----:B------:R-:W-:Y:S05]  /*1d00*/  BSYNC.RECONVERGENT B0 ;  /* 0x0000000000007941 */ /* 0x000fea0003800200 */
.L_x_30:
[----:B------:R-:W-:Y:S02]  /*1d10*/  UIADD3 UR5, UPT, UPT, UR4, 0x1, URZ ;  /* 0x0000000104057890 */ /* 0x000fe4000fffe0ff */
[----:B------:R-:W-:Y:S02]  /*1d20*/  ULEA UR32, UR4, UR24, 0xb ;  /* 0x0000001804207291 */ /* 0x000fe4000f8e58ff */
[----:B------:R-:W-:Y:S02]  /*1d30*/  UISETP.NE.AND UP0, UPT, UR5, 0x14, UPT ;  /* 0x000000140500788c */ /* 0x000fe4000bf05270 */
[----:B------:R-:W-:Y:S02]  /*1d40*/  UIADD3 UR16, UP1, UPT, UR28, 0x80, URZ ;  /* 0x000000801c107890 */ /* 0x000fe4000ff3e0ff */
[----:B------:R-:W-:Y:S02]  /*1d50*/  USEL UR9, URZ, 0x1, UP0 ;  /* 0x00000001ff097887 */ /* 0x000fe40008000000 */
[----:B------:R-:W-:-:S02]  /*1d60*/  USEL UR5, UR5, URZ, UP0 ;  /* 0x000000ff05057287 */ /* 0x000fc40008000000 */
[----:B------:R-:W-:Y:S02]  /*1d70*/  UIADD3 UR14, UP0, UPT, UR28, 0x180, URZ ;  /* 0x000001801c0e7890 */ /* 0x000fe4000ff1e0ff */
[----:B------:R-:W-:Y:S01]  /*1d80*/  ULEA UR8, UR5, UR6, 0x3 ;  /* 0x0000000605087291 */ /* 0x000fe2000f8e18ff */
[----:B------:R-:W-:Y:S01]  /*1d90*/  LOP3.LUT R12, R12, UR9, RZ, 0x3c, !PT ;  /* 0x000000090c0c7c12 */ /* 0x000fe2000f8e3cff */
[----:B------:R-:W-:Y:S02]  /*1da0*/  USHF.L.U32 UR34, UR7, 0x5, URZ ;  /* 0x0000000507227899 */ /* 0x000fe400080006ff */
[----:B------:R-:W-:Y:S01]  /*1db0*/  UIADD3.X UR17, UPT, UPT, URZ, UR29, URZ, UP1, !UPT ;  /* 0x0000001dff117290 */ /* 0x000fe20008ffe4ff */
[----:B-1----:R-:W-:Y:S01]  /*1dc0*/  SHF.L.U32 R0, R12, 0x1f, RZ ;  /* 0x0000001f0c007819 */ /* 0x002fe200000006ff */
[----:B------:R-:W-:Y:S02]  /*1dd0*/  UIADD3 UR32, UPT, UPT, UR6, 0x6600, UR32 ;  /* 0x0000660006207890 */ /* 0x000fe4000fffe020 */
[----:B------:R-:W-:Y:S01]  /*1de0*/  UIADD3.X UR15, UPT, UPT, URZ, UR29, URZ, UP0, !UPT ;  /* 0x0000001dff0f7290 */ /* 0x000fe200087fe4ff */
[----:B------:R3:W4:Y:S01]  /*1df0*/  SYNCS.PHASECHK.TRANS64.TRYWAIT P0, [UR8+0xa0], R0 ;  /* 0x0000a000ff0075a7 */ /* 0x0007220008001108 */
[----:B------:R-:W-:Y:S01]  /*1e00*/  ULEA UR8, UR4, UR6, 0xd ;  /* 0x0000000604087291 */ /* 0x000fe2000f8e68ff */
[----:B------:R-:W-:Y:S01]  /*1e10*/  UMOV UR13, 0x30000 ;  /* 0x00030000000d7882 */ /* 0x000fe20000000000 */
[----:B------:R-:W-:-:S02]  /*1e20*/  UMOV UR18, 0x0 ;  /* 0x0000000000127882 */ /* 0x000fc40000000000 */
[----:B------:R-:W-:Y:S01]  /*1e30*/  UIADD3 UR8, UPT, UPT, UR8, 0x10600, URZ ;  /* 0x0001060008087890 */ /* 0x000fe2000fffe0ff */
[----:B------:R-:W-:Y:S01]  /*1e40*/  UMOV UR19, 0x10000000 ;  /* 0x1000000000137882 */ /* 0x000fe20000000000 */
[----:B------:R-:W-:Y:S01]  /*1e50*/  UMOV UR12, UR36 ;  /* 0x00000024000c7c82 */ /* 0x000fe20008000000 */
[----:B------:R-:W-:Y:S01]  /*1e60*/  UMOV UR9, UR33 ;  /* 0x0000002100097c82 */ /* 0x000fe20008000000 */
[----:B------:R-:W-:Y:S01]  /*1e70*/  UMOV UR10, UR34 ;  /* 0x00000022000a7c82 */ /* 0x000fe20008000000 */
[----:B------:R1:W-:Y:S01]  /*1e80*/  UTMALDG.3D.MULTICAST [UR32], [UR16], UR13, desc[UR18] ;  /* 0x00001220100073b4 */ /* 0x0003e2000801180d */
[----:B------:R-:W-:Y:S01]  /*1e90*/  UIADD3 UR7, UPT, UPT, UR7, 0x1, URZ ;  /* 0x0000000107077890 */ /* 0x000fe2000fffe0ff */
[----:B------:R-:W-:-:S03]  /*1ea0*/  UMOV UR4, UR5 ;  /* 0x0000000500047c82 */ /* 0x000fc60008000000 */
[----:B------:R-:W-:Y:S01]  /*1eb0*/  UISETP.NE.AND UP0, UPT, UR7, UR21, UPT ;  /* 0x000000150700728c */ /* 0x000fe2000bf05270 */
[----:B------:R3:W-:Y:S01]  /*1ec0*/  UTMALDG.3D [UR8], [UR14], desc[UR18] ;  /* 0x000012080e0075b4 */ /* 0x0007e20008011000 */
[----:B-1----:R-:W-:-:S07]  /*1ed0*/  UMOV UR13, UR21 ;  /* 0x00000015000d7c82 */ /* 0x002fce0008000000 */
[----:B---3--:R-:W-:Y:S05]  /*1ee0*/  BRA.U UP0, `(.L_x_32) ;  /* 0xfffffffd004c7547 */ /* 0x008fea000b83ffff */
.L_x_26:
[----:B------:R-:W-:Y:S01]  /*1ef0*/  ULEA UR4, UR5, UR6, 0x3 ;  /* 0x0000000605047291 */ /* 0x000fe2000f8e18ff */
[----:B-1----:R-:W-:Y:S01]  /*1f00*/  SHF.L.U32 R0, R12, 0x1f, RZ ;  /* 0x0000001f0c007819 */ /* 0x002fe200000006ff */
[----:B------:R-:W-:Y:S01]  /*1f10*/  @!P1 SYNCS.ARRIVE.TRANS64.A1T0 RZ, [UR6+0x188], RZ ;  /* 0x000188ffffff99a7 */ /* 0x000fe20008100006 */
[----:B------:R-:W-:-:S06]  /*1f20*/  UISETP.GT.AND UP0, UPT, UR41, UR40, UPT ;  /* 0x000000282900728c */ /* 0x000fcc000bf04270 */
[----:B--2-4-:R1:W2:Y:S03]  /*1f30*/  SYNCS.PHASECHK.TRANS64.TRYWAIT P0, [UR4+0xa0], R0 ;  /* 0x0000a000ff0075a7 */ /* 0x0142a60008001104 */
[----:B------:R-:W-:Y:S05]  /*1f40*/  BRA.U !UP0, `(.L_x_33) ;  /* 0x0000000108c07547 */ /* 0x000fea000b800000 */
[----:B------:R-:W-:Y:S01]  /*1f50*/  UIADD3 UR26, UPT, UPT, UR43, UR13, URZ ;  /* 0x0000000d2b1a7290 */ /* 0x000fe2000fffe0ff */
[----:B------:R-:W-:-:S11]  /*1f60*/  UMOV UR4, UR5 ;  /* 0x0000000500047c82 */ /* 0x000fd60008000000 */
.L_x_39:
[----:B------:R-:W-:Y:S01]  /*1f70*/  ULEA UR17, UR4, UR6, 0x3 ;  /* 0x0000000604117291 */ /* 0x000fe2000f8e18ff */
[----:B--2---:R-:W-:Y:S01]  /*1f80*/  @!P3 MOV R2, 0x2800 ;  /* 0x000028000002b802 */ /* 0x004fe20000000f00 */
[----:B--2-4-:R-:W-:Y:S10]  /*1f90*/  @P0 BRA `(.L_x_34) ;  /* 0x00000000000c0947 */ /* 0x014ff40003800000 */
[----:B------:R-:W-:-:S04]  /*1fa0*/  SHF.L.U32 R3, R12, 0x1f, RZ ;  /* 0x0000001f0c037819 */ /* 0x000fc800000006ff */
[----:B------:R-:W2:Y:S02]  /*1fb0*/  SYNCS.PHASECHK.TRANS64.TRYWAIT P0, [UR17+0xa0], R3 ;  /* 0x0000a003ff0075a7 */ /* 0x000ea40008001111 */
[----:B--2---:R-:W-:Y:S05]  /*1fc0*/  @!P0 BRA `(.L_x_35) ;  /* 0x00000080008c8947 */ /* 0x004fea0003800000 */
.L_x_34:
[----:B------:R2:W-:Y:S01]  /*1fd0*/  @!P3 SYNCS.ARRIVE.TRANS64 RZ, [UR17], R2 ;  /* 0x00000002ffffb9a7 */ /* 0x0005e20008000011 */
[----:B------:R-:W-:-:S04]  /*1fe0*/  ULOP3.LUT UR5, UR25, 0x2, URZ, 0xfc, !UPT ;  /* 0x0000000219057892 */ /* 0x000fc8000f8efcff */
[----:B------:R-:W-:-:S09]  /*1ff0*/  UISETP.NE.AND UP0, UPT, UR5, 0x2, UPT ;  /* 0x000000020500788c */ /* 0x000fd2000bf05270 */
[----:B------:R-:W-:Y:S05]  /*2000*/  BRA.U UP0, `(.L_x_36) ;  /* 0x0000000100047547 */ /* 0x000fea000b800000 */
[----:B------:R-:W-:Y:S05]  /*2010*/  BPT.TRAP 0x1 ;  /* 0x000000040000795c */ /* 0x000fea0000300000 */
.L_x_36:
[----:B------:R-:W-:Y:S04]  /*2020*/  BSSY.RECONVERGENT B0, `(.L_x_37) ;  /* 0x0000003000007945 */ /* 0x000fe80003800200 */
[----:B------:R-:W-:Y:S05]  /*2030*/  @P2 BRA `(.L_x_38) ;  /* 0x0000000000042947 */ /* 0x000fea0003800000 */
[----:B------:R-:W-:Y:S05]  /*2040*/  BPT.TRAP 0x1 ;  /* 0x000000040000795c */ /* 0x000fea0000300000 */
.L_x_38:
[----:B------:R-:W-:Y:S05]  /*2050*/  BSYNC.RECONVERGENT B0 ;  /* 0x0000000000007941 */ /* 0x000fea0003800200 */
.L_x_37:
[----:B------:R-:W-:Y:S02]  /*2060*/  UIADD3 UR5, UPT, UPT, UR4, 0x1, URZ ;  /* 0x0000000104057890 */ /* 0x000fe4000fffe0ff */
[----:B------:R-:W-:Y:S02]  /*2070*/  ULEA UR16, UR4, UR24, 0xb ;  /* 0x0000001804107291 */ /* 0x000fe4000f8e58ff */
[----:B------:R-:W-:Y:S02]  /*2080*/  UISETP.NE.AND UP0, UPT, UR5, 0x14, UPT ;  /* 0x000000140500788c */ /* 0x000fe4000bf05270 */
[----:B------:R-:W-:Y:S02]  /*2090*/  UIADD3 UR22, UP1, UPT, UR28, 0x80, URZ ;  /* 0x000000801c167890 */ /* 0x000fe4000ff3e0ff */
[----:B------:R-:W-:Y:S02]  /*20a0*/  USEL UR8, URZ, 0x1, UP0 ;  /* 0x00000001ff087887 */ /* 0x000fe40008000000 */
[----:B------:R-:W-:-:S02]  /*20b0*/  USEL UR5, UR5, URZ, UP0 ;  /* 0x000000ff05057287 */ /* 0x000fc40008000000 */
[----:B------:R-:W-:Y:S02]  /*20c0*/  UIADD3 UR14, UP0, UPT, UR28, 0x180, URZ ;  /* 0x000001801c0e7890 */ /* 0x000fe4000ff1e0ff */
[----:B------:R-:W-:Y:S01]  /*20d0*/  LOP3.LUT R12, R12, UR8, RZ, 0x3c, !PT ;  /* 0x000000080c0c7c12 */ /* 0x000fe2000f8e3cff */
[----:B------:R-:W-:Y:S02]  /*20e0*/  ULEA UR7, UR5, UR6, 0x3 ;  /* 0x0000000605077291 */ /* 0x000fe4000f8e18ff */
[----:B------:R-:W-:Y:S01]  /*20f0*/  ULEA UR8, UR4, UR6, 0xd ;  /* 0x0000000604087291 */ /* 0x000fe2000f8e68ff */
[----:B-1----:R-:W-:Y:S01]  /*2100*/  SHF.L.U32 R0, R12, 0x1f, RZ ;  /* 0x0000001f0c007819 */ /* 0x002fe200000006ff */
[----:B------:R-:W-:Y:S02]  /*2110*/  USHF.L.U32 UR18, UR13, 0x5, URZ ;  /* 0x000000050d127899 */ /* 0x000fe400080006ff */
[----:B------:R-:W-:Y:S02]  /*2120*/  UIADD3 UR16, UPT, UPT, UR6, 0x6600, UR16 ;  /* 0x0000660006107890 */ /* 0x000fe4000fffe010 */
[----:B------:R-:W-:Y:S01]  /*2130*/  UIADD3.X UR23, UPT, UPT, URZ, UR29, URZ, UP1, !UPT ;  /* 0x0000001dff177290 */ /* 0x000fe20008ffe4ff */
[----:B------:R3:W4:Y:S01]  /*2140*/  SYNCS.PHASECHK.TRANS64.TRYWAIT P0, [UR7+0xa0], R0 ;  /* 0x0000a000ff0075a7 */ /* 0x0007220008001107 */
[----:B------:R-:W-:-:S02]  /*2150*/  UIADD3 UR8, UPT, UPT, UR8, 0x10600, URZ ;  /* 0x0001060008087890 */ /* 0x000fc4000fffe0ff */
[----:B------:R-:W-:Y:S01]  /*2160*/  UIADD3.X UR15, UPT, UPT, URZ, UR29, URZ, UP0, !UPT ;  /* 0x0000001dff0f7290 */ /* 0x000fe200087fe4ff */
[----:B------:R-:W-:Y:S01]  /*2170*/  UMOV UR7, 0x30000 ;  /* 0x0003000000077882 */ /* 0x000fe20000000000 */
[----:B------:R-:W-:Y:S01]  /*2180*/  UMOV UR30, 0x0 ;  /* 0x00000000001e7882 */ /* 0x000fe20000000000 */
[----:B------:R-:W-:Y:S01]  /*2190*/  UMOV UR31, 0x10000000 ;  /* 0x10000000001f7882 */ /* 0x000fe20000000000 */
[----:B------:R-:W-:Y:S01]  /*21a0*/  UMOV UR19, UR35 ;  /* 0x0000002300137c82 */ /* 0x000fe20008000000 */
[----:B------:R-:W-:Y:S01]  /*21b0*/  UMOV UR20, UR36 ;  /* 0x0000002400147c82 */ /* 0x000fe20008000000 */
[----:B------:R-:W-:Y:S01]  /*21c0*/  UMOV UR12, UR36 ;  /* 0x00000024000c7c82 */ /* 0x000fe20008000000 */
[----:B------:R-:W-:Y:S01]  /*21d0*/  UMOV UR9, UR17 ;  /* 0x0000001100097c82 */ /* 0x000fe20008000000 */
[----:B------:R-:W-:Y:S01]  /*21e0*/  UMOV UR10, UR18 ;  /* 0x00000012000a7c82 */ /* 0x000fe20008000000 */
[----:B------:R3:W-:Y:S01]  /*21f0*/  UTMALDG.3D.MULTICAST [UR16], [UR22], UR7, desc[UR30] ;  /* 0x00001e10160073b4 */ /* 0x0007e20008011807 */
[----:B------:R-:W-:Y:S01]  /*2200*/  UIADD3 UR13, UPT, UPT, UR13, 0x1, URZ ;  /* 0x000000010d0d7890 */ /* 0x000fe2000fffe0ff */
[----:B------:R-:W-:-:S03]  /*2210*/  UMOV UR4, UR5 ;  /* 0x0000000500047c82 */ /* 0x000fc60008000000 */
[----:B------:R-:W-:Y:S01]  /*2220*/  UISETP.NE.AND UP0, UPT, UR13, UR26, UPT ;  /* 0x0000001a0d00728c */ /* 0x000fe2000bf05270 */
[----:B------:R3:W-:Y:S08]  /*2230*/  UTMALDG.3D [UR8], [UR14], desc[UR30] ;  /* 0x00001e080e0075b4 */ /* 0x0007f00008011000 */
[----:B---3--:R-:W-:Y:S05]  /*2240*/  BRA.U UP0, `(.L_x_39) ;  /* 0xfffffffd00487547 */ /* 0x008fea000b83ffff */
.L_x_33:
[C---:B------:R-:W-:Y:S01]  /*2250*/  LEA R3, R11.reuse, UR6, 0x3 ;  /* 0x000000060b037c11 */ /* 0x040fe2000f8e18ff */
[----:B------:R-:W-:Y:S01]  /*2260*/  NOP ;  /* 0x0000000000007918 */ /* 0x000fe20000000000 */
[----:B-1----:R-:W-:Y:S02]  /*2270*/  SHF.L.U32 R0, R10, 0x1f, RZ ;  /* 0x0000001f0a007819 */ /* 0x002fe400000006ff */
[----:B------:R-:W-:Y:S02]  /*2280*/  LEA R4, R11, UR6, 0x4 ;  /* 0x000000060b047c11 */ /* 0x000fe4000f8e20ff */
[----:B--2-4-:R-:W1:Y:S02]  /*2290*/  SYNCS.PHASECHK.TRANS64.TRYWAIT P0, [R3+URZ+0x190], R0 ;  /* 0x00019000030075a7 */ /* 0x014e6400080011ff */
[----:B-1----:R-:W-:Y:S05]  /*22a0*/  @!P0 BRA `(.L_x_40) ;  /* 0x0000007c00ec8947 */ /* 0x002fea0003800000 */
.L_x_152:
[----:B------:R-:W2:Y:S01]  /*22b0*/  LDS.128 R4, [R4+0x220] ;  /* 0x0002200004047984 */ /* 0x000ea20000000c00 */
[----:B------:R-:W-:Y:S01]  /*22c0*/  UISETP.GE.AND UP0, UPT, UR42, 0x1, UPT ;  /* 0x000000012a00788c */ /* 0x000fe2000bf06270 */
[----:B------:R-:W-:Y:S01]  /*22d0*/  @!PT LDS RZ, [RZ] ;  /* 0x00000000fffff984 */ /* 0x000fe20000000800 */
[----:B------:R-:W-:Y:S01]  /*22e0*/  @!PT LDS RZ, [RZ] ;  /* 0x00000000fffff984 */ /* 0x000fe20000000800 */
[----:B------:R-:W-:Y:S01]  /*22f0*/  @!PT LDS RZ, [RZ] ;  /* 0x00000000fffff984 */ /* 0x000fe20000000800 */
[----:B------:R-:W-:Y:S01]  /*2300*/  @!PT LDS RZ, [RZ] ;  /* 0x00000000fffff984 */ /* 0x000fe20000000800 */
[----:B------:R3:W-:Y:S06]  /*2310*/  MEMBAR.ALL.CTA ;  /* 0x0000000000007992 */ /* 0x0007ec0000008000 */
[----:B---3--:R-:W3:Y:S01]  /*2320*/  FENCE.VIEW.ASYNC.S ;  /* 0x00000000000073c6 */ /* 0x008ee20000000000 */
[----:B--2---:R-:W-:-:S13]  /*2330*/  LOP3.LUT P0, RZ, R6, 0x1, RZ, 0xc0, !PT ;  /* 0x0000000106ff7812 */ /* 0x004fda000780c0ff */
[----:B---3--:R-:W-:Y:S01]  /*2340*/  VOTEU.ANY UP1, P0 ;  /* 0x0000000000ff7886 */ /* 0x008fe20000020100 */
[----:B------:R-:W-:-:S13]  /*2350*/  PLOP3.LUT P0, PT, PT, PT, UP1, 0x80, 0x8 ;  /* 0x000000000008781c */ /* 0x000fda0003f0f018 */
[----:B-1----:R-:W-:Y:S02]  /*2360*/  @P0 LOP3.LUT R0, R5, 0xffff, RZ, 0xc0, !PT ;  /* 0x0000ffff05000812 */ /* 0x002fe400078ec0ff */
[----:B------:R-:W-:Y:S02]  /*2370*/  @P0 MOV R2, R4 ;  /* 0x0000000400020202 */ /* 0x000fe40000000f00 */
[----:B------:R-:W-:Y:S01]  /*2380*/  @P0 R2UR UR7, R0 ;  /* 0x00000000000702ca */ /* 0x000fe200000e0000 */
[----:B------:R-:W-:Y:S01]  /*2390*/  VIADD R0, R3, 0x1a0 ;  /* 0x000001a003007836 */ /* 0x000fe20000000000 */
[----:B------:R-:W-:Y:S02]  /*23a0*/  @P0 SHF.R.U32.HI R4, RZ, 0x10, R5 ;  /* 0x00000010ff040819 */ /* 0x000fe40000011605 */
[----:B------:R-:W-:Y:S02]  /*23b0*/  @P0 R2UR UR8, R2 ;  /* 0x00000000020802ca */ /* 0x000fe400000e0000 */
[----:B------:R-:W-:-:S02]  /*23c0*/  PRMT R0, RZ, 0x654, R0 ;  /* 0x00000654ff007816 */ /* 0x000fc40000000000 */
[----:B------:R-:W-:Y:S02]  /*23d0*/  @P0 R2UR UR4, R4 ;  /* 0x00000000040402ca */ /* 0x000fe400000e0000 */
[----:B------:R1:W-:Y:S03]  /*23e0*/  SYNCS.ARRIVE.TRANS64.RED.A1T0 RZ, [R0+URZ], RZ ;  /* 0x000000ff00ff79a7 */ /* 0x0003e600081004ff */
[----:B------:R-:W-:-:S04]  /*23f0*/  @UP1 UMOV UR27, UR7 ;  /* 0x00000007001b1c82 */ /* 0x000fc80008000000 */
[----:B------:R-:W-:-:S04]  /*2400*/  @UP1 UMOV UR37, UR8 ;  /* 0x0000000800251c82 */ /* 0x000fc80008000000 */
[----:B------:R-:W-:Y:S01]  /*2410*/  @UP1 UMOV UR36, UR4 ;  /* 0x0000000400241c82 */ /* 0x000fe20008000000 */
[----:B------:R-:W-:Y:S05]  /*2420*/  BRA.U !UP0, `(.L_x_41) ;  /* 0x0000000108d47547 */ /* 0x000fea000b800000 */
[----:B------:R-:W2:Y:S01]  /*2430*/  LDCU.128 UR12, c[0x0][0xb10] ;  /* 0x00016200ff0c77ac */ /* 0x000ea20008000c00 */
[----:B------:R-:W3:Y:S01]  /*2440*/  LDCU UR26, c[0x0][0xb20] ;  /* 0x00016400ff1a77ac */ /* 0x000ee20008000800 */
[----:B------:R-:W4:Y:S01]  /*2450*/  LDCU UR20, c[0x0][0xb0c] ;  /* 0x00016180ff1477ac */ /* 0x000f220008000800 */
[----:B------:R-:W1:Y:S01]  /*2460*/  LDCU.64 UR10, c[0x0][0xb28] ;  /* 0x00016500ff0a77ac */ /* 0x000e620008000a00 */
[----:B------:R-:W-:Y:S02]  /*2470*/  UISETP.NE.AND UP3, UPT, UR42, 0x1, UPT ;  /* 0x000000012a00788c */ /* 0x000fe4000bf65270 */
[----:B--2---:R-:W-:Y:S02]  /*2480*/  UIMAD.WIDE.U32 UR16, UR38, UR15, URZ ;  /* 0x0000000f261072a5 */ /* 0x004fe4000f8e00ff */
[----:B------:R-:W-:Y:S02]  /*2490*/  UIMAD.WIDE.U32 UR8, UR39, UR12, URZ ;  /* 0x0000000c270872a5 */ /* 0x000fe4000f8e00ff */
[----:B------:R-:W-:-:S02]  /*24a0*/  UISETP.NE.AND UP0, UPT, UR14, 0x1, UPT ;  /* 0x000000010e00788c */ /* 0x000fc4000bf05270 */
[----:B------:R-:W-:Y:S01]  /*24b0*/  UIMAD.WIDE.U32 UR22, UR27, UR15, URZ ;  /* 0x0000000f1b1672a5 */ /* 0x000fe2000f8e00ff */
[----:B------:R-:W-:Y:S02]  /*24c0*/  UMOV UR16, UR17 ;  /* 0x0000001100107c82 */ /* 0x000fe40008000000 */
[----:B------:R-:W-:Y:S01]  /*24d0*/  UMOV UR8, UR9 ;  /* 0x0000000900087c82 */ /* 0x000fe20008000000 */
[----:B---3--:R-:W-:Y:S02]  /*24e0*/  USHF.R.U32.HI UR16, URZ, UR26, UR16 ;  /* 0x0000001aff107299 */ /* 0x008fe40008011610 */
[----:B----4-:R-:W-:Y:S02]  /*24f0*/  UISETP.NE.AND UP2, UPT, UR20, 0x1, UPT ;  /* 0x000000011400788c */ /* 0x010fe4000bf45270 */
[----:B------:R-:W-:Y:S02]  /*2500*/  USHF.R.U32.HI UR8, URZ, UR13, UR8 ;  /* 0x0000000dff087299 */ /* 0x000fe40008011608 */
[----:B------:R-:W-:-:S02]  /*2510*/  USEL UR7, UR38, UR16, !UP0 ;  /* 0x0000001026077287 */ /* 0x000fc4000c000000 */
[----:B------:R-:W-:Y:S02]  /*2520*/  USEL UR8, UR39, UR8, !UP2 ;  /* 0x0000000827087287 */ /* 0x000fe4000d000000 */
[----:B-1----:R-:W-:Y:S01]  /*2530*/  UIMAD.WIDE.U32 UR16, UR7, UR10, URZ ;  /* 0x0000000a071072a5 */ /* 0x002fe2000f8e00ff */
[----:B------:R-:W-:Y:S01]  /*2540*/  UMOV UR4, UR23 ;  /* 0x0000001700047c82 */ /* 0x000fe20008000000 */
[----:B------:R-:W-:Y:S02]  /*2550*/  UIMAD.WIDE.U32 UR18, UR37, UR12, URZ ;  /* 0x0000000c251272a5 */ /* 0x000fe4000f8e00ff */
[----:B------:R-:W-:-:S03]  /*2560*/  UIMAD.WIDE.U32 UR22, UR8, UR10, URZ ;  /* 0x0000000a081672a5 */ /* 0x000fc6000f8e00ff */
[----:B------:R-:W-:Y:S01]  /*2570*/  UMOV UR16, UR17 ;  /* 0x0000001100107c82 */ /* 0x000fe20008000000 */
[----:B------:R-:W-:Y:S02]  /*2580*/  USHF.R.U32.HI UR4, URZ, UR26, UR4 ;  /* 0x0000001aff047299 */ /* 0x000fe40008011604 */
[----:B------:R-:W-:Y:S01]  /*2590*/  @UP3 USHF.R.U32.HI UR7, URZ, UR11, UR16 ;  /* 0x0000000bff073299 */ /* 0x000fe20008011610 */
[----:B------:R-:W-:Y:S01]  /*25a0*/  UMOV UR18, UR19 ;  /* 0x0000001300127c82 */ /* 0x000fe20008000000 */
[----:B------:R-:W-:Y:S01]  /*25b0*/  UMOV UR22, UR23 ;  /* 0x0000001700167c82 */ /* 0x000fe20008000000 */
[----:B------:R-:W-:Y:S02]  /*25c0*/  USHF.R.U32.HI UR13, URZ, UR13, UR18 ;  /* 0x0000000dff0d7299 */ /* 0x000fe40008011612 */
[----:B------:R-:W-:Y:S02]  /*25d0*/  USEL UR4, UR27, UR4, !UP0 ;  /* 0x000000041b047287 */ /* 0x000fe4000c000000 */
[----:B------:R-:W-:-:S02]  /*25e0*/  @UP3 USHF.R.U32.HI UR8, URZ, UR11, UR22 ;  /* 0x0000000bff083299 */ /* 0x000fc40008011616 */
[----:B------:R-:W-:Y:S02]  /*25f0*/  UIMAD UR9, UR42, UR7, URZ ;  /* 0x000000072a0972a4 */ /* 0x000fe4000f8e02ff */
[----:B------:R-:W-:Y:S02]  /*2600*/  USEL UR7, UR37, UR13, !UP2 ;  /* 0x0000000d25077287 */ /* 0x000fe4000d000000 */
[----:B------:R-:W-:Y:S02]  /*2610*/  UIMAD UR12, UR42, UR8, URZ ;  /* 0x000000082a0c72a4 */ /* 0x000fe4000f8e02ff */
[----:B------:R-:W-:Y:S02]  /*2620*/  UISETP.GE.AND UP0, UPT, UR4, UR9, UPT ;  /* 0x000000090400728c */ /* 0x000fe4000bf06270 */
[----:B------:R-:W-:Y:S02]  /*2630*/  UIMAD.WIDE.U32 UR16, UR4, UR10, URZ ;  /* 0x0000000a041072a5 */ /* 0x000fe4000f8e00ff */
[----:B------:R-:W-:-:S02]  /*2640*/  UISETP.GE.OR UP0, UPT, UR7, UR12, UP0 ;  /* 0x0000000c0700728c */ /* 0x000fc40008706670 */
        /* <DEDUP_REMOVED lines=19> */
.L_x_41:
[----:B------:R-:W2:Y:S02]  /*2780*/  LDCU UR4, c[0x0][0xb30] ;  /* 0x00016600ff0477ac */ /* 0x000ea40008000800 */
[----:B--2---:R-:W-:-:S09]  /*2790*/  UISETP.NE.AND UP0, UPT, UR4, 0x1, UPT ;  /* 0x000000010400788c */ /* 0x004fd2000bf05270 */
[----:B------:R-:W-:Y:S05]  /*27a0*/  BRA.U UP0, `(.L_x_42) ;  /* 0x0000000100447547 */ /* 0x000fea000b800000 */
[----:B------:R-:W2:Y:S01]  /*27b0*/  LDCU.128 UR12, c[0x0][0xb10] ;  /* 0x00016200ff0c77ac */ /* 0x000ea20008000c00 */
[----:B------:R-:W3:Y:S01]  /*27c0*/  LDCU UR16, c[0x0][0xb0c] ;  /* 0x00016180ff1077ac */ /* 0x000ee20008000800 */
[----:B------:R-:W4:Y:S01]  /*27d0*/  LDCU UR17, c[0x0][0xb20] ;  /* 0x00016400ff1177ac */ /* 0x000f220008000800 */
[----:B--2---:R-:W-:Y:S02]  /*27e0*/  UIMAD.WIDE.U32 UR10, UR37, UR12, URZ ;  /* 0x0000000c250a72a5 */ /* 0x004fe4000f8e00ff */
[----:B------:R-:W-:Y:S02]  /*27f0*/  UIMAD.WIDE.U32 UR8, UR27, UR15, URZ ;  /* 0x0000000f1b0872a5 */ /* 0x000fe4000f8e00ff */
[----:B---3--:R-:W-:Y:S02]  /*2800*/  UISETP.NE.AND UP2, UPT, UR16, 0x1, UPT ;  /* 0x000000011000788c */ /* 0x008fe4000bf45270 */
[----:B------:R-:W-:Y:S01]  /*2810*/  UISETP.NE.AND UP0, UPT, UR14, 0x1, UPT ;  /* 0x000000010e00788c */ /* 0x000fe2000bf05270 */
[----:B------:R-:W-:-:S02]  /*2820*/  UMOV UR7, UR11 ;  /* 0x0000000b00077c82 */ /* 0x000fc40008000000 */
[----:B------:R-:W-:Y:S01]  /*2830*/  UMOV UR4, UR9 ;  /* 0x0000000900047c82 */ /* 0x000fe20008000000 */
[----:B------:R-:W-:Y:S02]  /*2840*/  USHF.R.U32.HI UR7, URZ, UR13, UR7 ;  /* 0x0000000dff077299 */ /* 0x000fe40008011607 */
[----:B----4-:R-:W-:Y:S02]  /*2850*/  USHF.R.U32.HI UR4, URZ, UR17, UR4 ;  /* 0x00000011ff047299 */ /* 0x010fe40008011604 */
[----:B------:R-:W-:Y:S02]  /*2860*/  USEL UR7, UR37, UR7, !UP2 ;  /* 0x0000000725077287 */ /* 0x000fe4000d000000 */
[----:B------:R-:W-:-:S04]  /*2870*/  USEL UR4, UR27, UR4, !UP0 ;  /* 0x000000041b047287 */ /* 0x000fc8000c000000 */
[----:B------:R-:W-:Y:S02]  /*2880*/  UIADD3 UR8, UPT, UPT, UR7, -UR4, URZ ;  /* 0x8000000407087290 */ /* 0x000fe4000fffe0ff */
[----:B------:R-:W-:Y:S02]  /*2890*/  UIADD3 UR4, UPT, UPT, -UR7, UR4, URZ ;  /* 0x0000000407047290 */ /* 0x000fe4000fffe1ff */
[----:B------:R-:W-:Y:S02]  /*28a0*/  UIMAD UR27, UR8, UR14, UR27 ;  /* 0x0000000e081b72a4 */ /* 0x000fe4000f8e021b */
[----:B------:R-:W-:-:S12]  /*28b0*/  UIMAD UR37, UR4, UR16, UR37 ;  /* 0x00000010042572a4 */ /* 0x000fd8000f8e0225 */
.L_x_42:
[----:B------:R-:W-:Y:S01]  /*28c0*/  VIADD R11, R11, 0x1 ;  /* 0x000000010b0b7836 */ /* 0x000fe20000000000 */
[----:B------:R-:W-:Y:S02]  /*28d0*/  R2UR UR7, R77 ;  /* 0x000000004d0772ca */ /* 0x000fe400000e0000 */
[----:B------:R-:W-:Y:S02]  /*28e0*/  R2UR UR4, R76 ;  /* 0x000000004c0472ca */ /* 0x000fe400000e0000 */
[C---:B------:R-:W-:Y:S02]  /*28f0*/  ISETP.NE.AND P0, PT, R11.reuse, 0x2, PT ;  /* 0x000000020b00780c */ /* 0x040fe40003f05270 */
[----:B------:R-:W-:Y:S02]  /*2900*/  PLOP3.LUT P1, PT, PT, PT, PT, 0x80, 0x8 ;  /* 0x000000000008781c */ /* 0x000fe40003f2f070 */
[----:B-1----:R-:W-:Y:S02]  /*2910*/  SEL R0, RZ, 0x1, P0 ;  /* 0x00000001ff007807 */ /* 0x002fe40000000000 */
[----:B------:R-:W-:-:S02]  /*2920*/  SEL R11, R11, RZ, P0 ;  /* 0x000000ff0b0b7207 */ /* 0x000fc40000000000 */
[----:B------:R-:W-:Y:S01]  /*2930*/  LOP3.LUT R10, R10, R0, RZ, 0x3c, !PT ;  /* 0x000000000a0a7212 */ /* 0x000fe200078e3cff */
[----:B------:R-:W-:Y:S02]  /*2940*/  UIADD3 UR16, UPT, UPT, UR37, UR7, URZ ;  /* 0x0000000725107290 */ /* 0x000fe4000fffe0ff */
[----:B------:R-:W-:Y:S01]  /*2950*/  UIADD3 UR20, UPT, UPT, UR27, UR4, URZ ;  /* 0x000000041b147290 */ /* 0x000fe2000fffe0ff */
[----:B------:R-:W-:Y:S11]  /*2960*/  BRA.U UP1, `(.L_x_43) ;  /* 0xfffffff1013c7547 */ /* 0x000ff6000b83ffff */
[----:B------:R-:W-:Y:S01]  /*2970*/  UIADD3 UR7, UPT, UPT, UR6, 0xa0, URZ ;  /* 0x000000a006077890 */ /* 0x000fe2000fffe0ff */
[----:B------:R-:W-:-:S03]  /*2980*/  SHF.L.U32 R2, R12, 0x1f, RZ ;  /* 0x0000001f0c027819 */ /* 0x000fc600000006ff */
[----:B------:R-:W-:-:S09]  /*2990*/  ULEA UR4, UR5, UR7, 0x3 ;  /* 0x0000000705047291 */ /* 0x000fd2000f8e18ff */
[----:B------:R-:W1:Y:S02]  /*29a0*/  SYNCS.PHASECHK.TRANS64.TRYWAIT P0, [UR4], R2 ;  /* 0x00000002ff0075a7 */ /* 0x000e640008001104 */
[----:B-1----:R-:W-:Y:S05]  /*29b0*/  @!P0 BRA `(.L_x_44) ;  /* 0x00000078003c8947 */ /* 0x002fea0003800000 */
.L_x_154:
[----:B------:R-:W-:-:S04]  /*29c0*/  UIADD3 UR4, UPT, UPT, UR5, 0x1, URZ ;  /* 0x0000000105047890 */ /* 0x000fc8000fffe0ff */
[----:B------:R-:W-:-:S04]  /*29d0*/  UISETP.NE.AND UP0, UPT, UR4, 0x14, UPT ;  /* 0x000000140400788c */ /* 0x000fc8000bf05270 */
[----:B------:R-:W-:Y:S02]  /*29e0*/  USEL UR6, URZ, 0x1, UP0 ;  /* 0x00000001ff067887 */ /* 0x000fe40008000000 */
[----:B------:R-:W-:-:S04]  /*29f0*/  USEL UR4, UR4, URZ, UP0 ;  /* 0x000000ff04047287 */ /* 0x000fc80008000000 */
[----:B------:R-:W-:Y:S01]  /*2a00*/  ULEA UR5, UR4, UR7, 0x3 ;  /* 0x0000000704057291 */ /* 0x000fe2000f8e18ff */
[----:B-1----:R-:W-:-:S04]  /*2a10*/  LOP3.LUT R2, R12, UR6, RZ, 0x3c, !PT ;  /* 0x000000060c027c12 */ /* 0x002fc8000f8e3cff */
[----:B------:R-:W-:-:S04]  /*2a20*/  SHF.L.U32 R3, R2, 0x1f, RZ ;  /* 0x0000001f02037819 */ /* 0x000fc800000006ff */
[----:B------:R-:W1:Y:S02]  /*2a30*/  SYNCS.PHASECHK.TRANS64.TRYWAIT P0, [UR5], R3 ;  /* 0x00000003ff0075a7 */ /* 0x000e640008001105 */
[----:B-1----:R-:W-:Y:S05]  /*2a40*/  @!P0 BRA `(.L_x_45) ;  /* 0x0000007800308947 */ /* 0x002fea0003800000 */
.L_x_156:
[----:B------:R-:W-:-:S04]  /*2a50*/  UIADD3 UR4, UPT, UPT, UR4, 0x1, URZ ;  /* 0x0000000104047890 */ /* 0x000fc8000fffe0ff */
[----:B------:R-:W-:-:S04]  /*2a60*/  UISETP.NE.AND UP0, UPT, UR4, 0x14, UPT ;  /* 0x000000140400788c */ /* 0x000fc8000bf05270 */
[----:B------:R-:W-:Y:S02]  /*2a70*/  USEL UR6, URZ, 0x1, UP0 ;  /* 0x00000001ff067887 */ /* 0x000fe40008000000 */
[----:B------:R-:W-:-:S04]  /*2a80*/  USEL UR4, UR4, URZ, UP0 ;  /* 0x000000ff04047287 */ /* 0x000fc80008000000 */
[----:B------:R-:W-:Y:S01]  /*2a90*/  ULEA UR5, UR4, UR7, 0x3 ;  /* 0x0000000704057291 */ /* 0x000fe2000f8e18ff */
[----:B------:R-:W-:-:S04]  /*2aa0*/  LOP3.LUT R2, R2, UR6, RZ, 0x3c, !PT ;  /* 0x0000000602027c12 */ /* 0x000fc8000f8e3cff */
[----:B-1----:R-:W-:-:S04]  /*2ab0*/  SHF.L.U32 R3, R2, 0x1f, RZ ;  /* 0x0000001f02037819 */ /* 0x002fc800000006ff */
[----:B------:R-:W1:Y:S02]  /*2ac0*/  SYNCS.PHASECHK.TRANS64.TRYWAIT P0, [UR5], R3 ;  /* 0x00000003ff0075a7 */ /* 0x000e640008001105 */
[----:B-1----:R-:W-:Y:S05]  /*2ad0*/  @!P0 BRA `(.L_x_46) ;  /* 0x0000007800248947 */ /* 0x002fea0003800000 */
.L_x_158:
        /* <DEDUP_REMOVED lines=9> */
.L_x_160:
        /* <DEDUP_REMOVED lines=9> */
.L_x_162:
        /* <DEDUP_REMOVED lines=9> */
.L_x_164:
        /* <DEDUP_REMOVED lines=9> */
.L_x_166:
        /* <DEDUP_REMOVED lines=9> */
.L_x_168:
        /* <DEDUP_REMOVED lines=9> */
.L_x_170:
        /* <DEDUP_REMOVED lines=9> */
.L_x_172:
        /* <DEDUP_REMOVED lines=9> */
.L_x_174:
        /* <DEDUP_REMOVED lines=9> */
.L_x_176:
        /* <DEDUP_REMOVED lines=9> */
.L_x_178:
        /* <DEDUP_REMOVED lines=9> */
.L_x_180:
        /* <DEDUP_REMOVED lines=9> */
.L_x_182:
        /* <DEDUP_REMOVED lines=9> */
.L_x_184:
        /* <DEDUP_REMOVED lines=9> */
.L_x_186:
        /* <DEDUP_REMOVED lines=9> */
.L_x_188:
        /* <DEDUP_REMOVED lines=9> */
.L_x_190:
[----:B------:R-:W-:-:S04]  /*33e0*/  UIADD3 UR4, UPT, UPT, UR4, 0x1, URZ ;  /* 0x0000000104047890 */ /* 0x000fc8000fffe0ff */
[----:B------:R-:W-:-:S04]  /*33f0*/  UISETP.NE.AND UP0, UPT, UR4, 0x14, UPT ;  /* 0x000000140400788c */ /* 0x000fc8000bf05270 */
[----:B------:R-:W-:Y:S02]  /*3400*/  USEL UR5, URZ, 0x1, UP0 ;  /* 0x00000001ff057887 */ /* 0x000fe40008000000 */
[----:B------:R-:W-:-:S04]  /*3410*/  USEL UR4, UR4, URZ, UP0 ;  /* 0x000000ff04047287 */ /* 0x000fc80008000000 */
[----:B------:R-:W-:Y:S01]  /*3420*/  ULEA UR4, UR4, UR7, 0x3 ;  /* 0x0000000704047291 */ /* 0x000fe2000f8e18ff */
[----:B------:R-:W-:-:S04]  /*3430*/  LOP3.LUT R2, R2, UR5, RZ, 0x3c, !PT ;  /* 0x0000000502027c12 */ /* 0x000fc8000f8e3cff */
[----:B------:R-:W-:Y:S01]  /*3440*/  SHF.L.U32 R2, R2, 0x1f, RZ ;  /* 0x0000001f02027819 */ /* 0x000fe200000006ff */
[----:B-1----:R-:W-:-:S07]  /*3450*/  IMAD.U32 R0, RZ, RZ, UR4 ;  /* 0x00000004ff007e24 */ /* 0x002fce000f8e00ff */
.L_x_63:
[----:B-1----:R1:W2:Y:S02]  /*3460*/  SYNCS.PHASECHK.TRANS64.TRYWAIT P0, [R0+URZ], R2 ;  /* 0x00000002000075a7 */ /* 0x0022a400080011ff */
[----:B--2---:R-:W-:Y:S05]  /*3470*/  @!P0 NANOSLEEP.SYNCS 0x989680 ;  /* 0x009896800000895d */ /* 0x004fea0003900000 */
[----:B------:R-:W2:Y:S02]  /*3480*/  @!P0 SYNCS.PHASECHK.TRANS64 P0, [R0+URZ], R2 ;  /* 0x00000002000085a7 */ /* 0x000ea400080010ff */
[----:B--2---:R-:W-:Y:S05]  /*3490*/  @P0 EXIT ;  /* 0x000000000000094d */ /* 0x004fea0003800000 */
[----:B------:R-:W-:Y:S05]  /*34a0*/  BRA `(.L_x_63) ;  /* 0xfffffffc00ec7947 */ /* 0x000fea000383ffff */
.L_x_23:
[----:B------:R-:W-:-:S04]  /*34b0*/  UISETP.NE.AND UP0, UPT, UR45, URZ, UPT ;  /* 0x000000ff2d00728c */ /* 0x000fc8000bf05270 */
[----:B------:R-:W-:-:S09]  /*34c0*/  UISETP.NE.OR UP0, UPT, UR17, 0x1, UP0 ;  /* 0x000000011100788c */ /* 0x000fd20008705670 */
[----:B------:R-:W-:Y:S05]  /*34d0*/  BRA.U UP0, `(.L_x_64) ;  /* 0x0000000500487547 */ /* 0x000fea000b800000 */
[----:B------:R-:W-:Y:S01]  /*34e0*/  ISETP.GE.U32.AND P2, PT, R0, 0x2, PT ;  /* 0x000000020000780c */ /* 0x000fe20003f46070 */
[----:B------:R-:W-:Y:S01]  /*34f0*/  IMAD.MOV.U32 R12, RZ, RZ, 0x1 ;  /* 0x00000001ff0c7424 */ /* 0x000fe200078e00ff */
[----:B------:R-:W-:Y:S02]  /*3500*/  CS2R R10, SRZ ;  /* 0x00000000000a7805 */ /* 0x000fe4000001ff00 */
[----:B------:R-:W-:Y:S01]  /*3510*/  CS2R R8, SRZ ;  /* 0x0000000000087805 */ /* 0x000fe2000001ff00 */
[----:B------:R-:W-:Y:S01]  /*3520*/  UMOV UR6, 0x400 ;  /* 0x0000040000067882 */ /* 0x000fe20000000000 */
[----:B------:R-:W-:Y:S01]  /*3530*/  UMOV UR5, URZ ;  /* 0x000000ff00057c82 */ /* 0x000fe20008000000 */
[----:B------:R-:W-:-:S12]  /*3540*/  ULEA UR6, UR45, UR6, 0x18 ;  /* 0x000000062d067291 */ /* 0x000fd8000f8ec0ff */
.L_x_68:
[----:B------:R-:W-:Y:S02]  /*3550*/  LEA R2, R8, UR6, 0x3 ;  /* 0x0000000608027c11 */ /* 0x000fe4000f8e18ff */
[----:B------:R-:W-:-:S03]  /*3560*/  SHF.L.U32 R4, R9, 0x1f, RZ ;  /* 0x0000001f09047819 */ /* 0x000fc600000006ff */
[----:B------:R-:W-:Y:S01]  /*3570*/  VIADD R5, R2, 0x200 ;  /* 0x0000020002057836 */ /* 0x000fe20000000000 */
[----:B------:R-:W1:Y:S02]  /*3580*/  SYNCS.PHASECHK.TRANS64.TRYWAIT P0, [R2+URZ+0x1f0], R4 ;  /* 0x0001f004020075a7 */ /* 0x000e6400080011ff */
[----:B-1----:R-:W-:Y:S05]  /*3590*/  @!P0 BRA `(.L_x_65) ;  /* 0x00000074000c8947 */ /* 0x002fea0003800000 */
.L_x_191:
[----:B------:R-:W-:Y:S01]  /*35a0*/  ULEA UR4, UR5, UR6, 0x3 ;  /* 0x0000000605047291 */ /* 0x000fe2000f8e18ff */
[----:B-1----:R-:W-:Y:S01]  /*35b0*/  PRMT R2, RZ, 0x654, R5 ;  /* 0x00000654ff027816 */ /* 0x002fe20000000005 */
[----:B------:R-:W-:Y:S01]  /*35c0*/  @!P2 IMAD.MOV.U32 R4, RZ, RZ, 0x10 ;  /* 0x00000010ff04a424 */ /* 0x000fe200078e00ff */
[----:B------:R-:W-:Y:S01]  /*35d0*/  SHF.L.U32 R5, R12, 0x1f, RZ ;  /* 0x0000001f0c057819 */ /* 0x000fe200000006ff */
[----:B------:R-:W-:Y:S01]  /*35e0*/  UIADD3 UR7, UPT, UPT, UR4, 0x190, URZ ;  /* 0x0000019004077890 */ /* 0x000fe2000fffe0ff */
[----:B------:R1:W-:Y:S05]  /*35f0*/  SYNCS.ARRIVE.TRANS64.RED.A1T0 RZ, [R2+URZ], RZ ;  /* 0x000000ff02ff79a7 */ /* 0x0003ea00081004ff */
[----:B------:R-:W-:Y:S01]  /*3600*/  IMAD.U32 R6, RZ, RZ, UR7 ;  /* 0x00000007ff067e24 */ /* 0x000fe2000f8e00ff */
[----:B------:R-:W2:Y:S04]  /*3610*/  SYNCS.PHASECHK.TRANS64.TRYWAIT P0, [UR4+0x1a0], R5 ;  /* 0x0001a005ff0075a7 */ /* 0x000ea80008001104 */
[----:B------:R-:W-:Y:S01]  /*3620*/  PRMT R6, R0, 0x654, R6 ;  /* 0x0000065400067816 */ /* 0x000fe20000000006 */
[----:B-12---:R-:W-:Y:S06]  /*3630*/  @!P0 BRA `(.L_x_66) ;  /* 0x0000007000f88947 */ /* 0x006fec0003800000 */
.L_x_193:
[----:B------:R-:W-:Y:S01]  /*3640*/  ULEA UR8, UR5, UR6, 0x4 ;  /* 0x0000000605087291 */ /* 0x000fe2000f8e20ff */
[----:B------:R-:W-:Y:S01]  /*3650*/  SEL R3, R6, R3, !P2 ;  /* 0x0000000306037207 */ /* 0x000fe20005000000 */
[----:B------:R-:W-:Y:S01]  /*3660*/  UIADD3 UR9, UPT, UPT, UR4, 0x190, URZ ;  /* 0x0000019004097890 */ /* 0x000fe2000fffe0ff */
[----:B-1----:R-:W-:Y:S01]  /*3670*/  LEA R2, R11, UR6, 0x3 ;  /* 0x000000060b027c11 */ /* 0x002fe2000f8e18ff */
[----:B------:R-:W-:Y:S01]  /*3680*/  UIADD3 UR8, UPT, UPT, UR8, 0x220, URZ ;  /* 0x0000022008087890 */ /* 0x000fe2000fffe0ff */
[----:B------:R1:W-:Y:S01]  /*3690*/  @!P2 SYNCS.ARRIVE.TRANS64.RED RZ, [R3+URZ], R4 ;  /* 0x0000000403ffa9a7 */ /* 0x0003e200080004ff */
[----:B------:R-:W-:Y:S01]  /*36a0*/  UIADD3 UR4, UPT, UPT, UR5, 0x1, URZ ;  /* 0x0000000105047890 */ /* 0x000fe2000fffe0ff */
[----:B------:R-:W-:-:S03]  /*36b0*/  VIADD R8, R8, 0x1 ;  /* 0x0000000108087836 */ /* 0x000fc60000000000 */
[----:B------:R-:W-:Y:S02]  /*36c0*/  UISETP.NE.AND UP0, UPT, UR4, 0x2, UPT ;  /* 0x000000020400788c */ /* 0x000fe4000bf05270 */
[----:B------:R-:W-:Y:S01]  /*36d0*/  ISETP.NE.AND P0, PT, R8, 0x2, PT ;  /* 0x000000020800780c */ /* 0x000fe20003f05270 */
[----:B------:R-:W-:Y:S06]  /*36e0*/  UGETNEXTWORKID.BROADCAST [UR8], [UR9] ;  /* 0x00000000080073ca */ /* 0x000fec0008000100 */
[----:B------:R-:W-:Y:S02]  /*36f0*/  USEL UR7, URZ, 0x1, UP0 ;  /* 0x00000001ff077887 */ /* 0x000fe40008000000 */
[----:B------:R-:W-:-:S04]  /*3700*/  USEL UR5, UR4, URZ, UP0 ;  /* 0x000000ff04057287 */ /* 0x000fc80008000000 */
[----:B------:R-:W-:Y:S02]  /*3710*/  LOP3.LUT R12, R12, UR7, RZ, 0x3c, !PT ;  /* 0x000000070c0c7c12 */ /* 0x000fe4000f8e3cff */
[----:B-1----:R-:W-:-:S04]  /*3720*/  SHF.L.U32 R4, R10, 0x1f, RZ ;  /* 0x0000001f0a047819 */ /* 0x002fc800000006ff */
[----:B------:R-:W1:Y:S02]  /*3730*/  SYNCS.PHASECHK.TRANS64.TRYWAIT P1, [R2+URZ+0x190], R4 ;  /* 0x00019004020075a7 */ /* 0x000e6400080211ff */
[----:B-1----:R-:W-:Y:S05]  /*3740*/  @!P1 BRA `(.L_x_67) ;  /* 0x0000007000cc9947 */ /* 0x002fea0003800000 */
.L_x_194:
[C---:B-1----:R-:W-:Y:S01]  /*3750*/  LEA R4, R11.reuse, UR6, 0x4 ;  /* 0x000000060b047c11 */ /* 0x042fe2000f8e20ff */
[----:B------:R-:W-:Y:S01]  /*3760*/  VIADD R2, R2, 0x1a0 ;  /* 0x000001a002027836 */ /* 0x000fe20000000000 */
[----:B------:R-:W-:Y:S01]  /*3770*/  SEL R8, R8, RZ, P0 ;  /* 0x000000ff08087207 */ /* 0x000fe20000000000 */
[----:B------:R-:W-:-:S03]  /*3780*/  VIADD R11, R11, 0x1 ;  /* 0x000000010b0b7836 */ /* 0x000fc60000000000 */
[----:B------:R-:W1:Y:S01]  /*3790*/  LDS.128 R4, [R4+0x220] ;  /* 0x0002200004047984 */ /* 0x000e620000000c00 */
[----:B------:R-:W-:Y:S02]  /*37a0*/  PRMT R2, RZ, 0x654, R2 ;  /* 0x00000654ff027816 */ /* 0x000fe40000000002 */
[C---:B------:R-:W-:Y:S01]  /*37b0*/  ISETP.NE.AND P1, PT, R11.reuse, 0x2, PT ;  /* 0x000000020b00780c */ /* 0x040fe20003f25270 */
[----:B------:R-:W-:Y:S01]  /*37c0*/  @!PT LDS RZ, [RZ] ;  /* 0x00000000fffff984 */ /* 0x000fe20000000800 */
[----:B------:R-:W-:Y:S01]  /*37d0*/  @!PT LDS RZ, [RZ] ;  /* 0x00000000fffff984 */ /* 0x000fe20000000800 */
[----:B------:R-:W-:Y:S01]  /*37e0*/  @!PT LDS RZ, [RZ] ;  /* 0x00000000fffff984 */ /* 0x000fe20000000800 */
[----:B------:R-:W-:Y:S01]  /*37f0*/  @!PT LDS RZ, [RZ] ;  /* 0x00000000fffff984 */ /* 0x000fe20000000800 */
[----:B------:R2:W-:Y:S06]  /*3800*/  MEMBAR.ALL.CTA ;  /* 0x0000000000007992 */ /* 0x0005ec0000008000 */
[----:B--2---:R-:W2:Y:S01]  /*3810*/  FENCE.VIEW.ASYNC.S ;  /* 0x00000000000073c6 */ /* 0x004ea20000000000 */
[----:B------:R-:W-:Y:S01]  /*3820*/  SEL R11, R11, RZ, P1 ;  /* 0x000000ff0b0b7207 */ /* 0x000fe20000800000 */
[----:B--2---:R2:W-:Y:S01]  /*3830*/  SYNCS.ARRIVE.TRANS64.RED.A1T0 RZ, [R2+URZ], RZ ;  /* 0x000000ff02ff79a7 */ /* 0x0045e200081004ff */
[----:B-1----:R-:W-:-:S02]  /*3840*/  LOP3.LUT P3, RZ, R6, 0x1, RZ, 0xc0, !PT ;  /* 0x0000000106ff7812 */ /* 0x002fc4000786c0ff */
[----:B------:R-:W-:-:S04]  /*3850*/  SEL R4, RZ, 0x1, P1 ;  /* 0x00000001ff047807 */ /* 0x000fc80000800000 */
[----:B------:R-:W-:Y:S02]  /*3860*/  LOP3.LUT R10, R10, R4, RZ, 0x3c, !PT ;  /* 0x000000040a0a7212 */ /* 0x000fe400078e3cff */
[----:B--2---:R-:W-:-:S04]  /*3870*/  SEL R2, RZ, 0x1, P0 ;  /* 0x00000001ff027807 */ /* 0x004fc80000000000 */
[----:B------:R-:W-:Y:S01]  /*3880*/  LOP3.LUT R9, R9, R2, RZ, 0x3c, !PT ;  /* 0x0000000209097212 */ /* 0x000fe200078e3cff */
[----:B------:R-:W-:Y:S06]  /*3890*/  @P3 BRA `(.L_x_68) ;  /* 0xfffffffc002c3947 */ /* 0x000fec000383ffff */
[----:B------:R-:W-:Y:S01]  /*38a0*/  ULEA UR4, UR5, UR6, 0x3 ;  /* 0x0000000605047291 */ /* 0x000fe2000f8e18ff */
[----:B------:R-:W-:-:S08]  /*38b0*/  SHF.L.U32 R2, R12, 0x1f, RZ ;  /* 0x0000001f0c027819 */ /* 0x000fd000000006ff */
[----:B------:R-:W1:Y:S02]  /*38c0*/  SYNCS.PHASECHK.TRANS64 P0, [UR4+0x1a0], R2 ;  /* 0x0001a002ff0075a7 */ /* 0x000e640008001004 */
[----:B-1----:R-:W-:Y:S05]  /*38d0*/  @P0 BRA `(.L_x_69) ;  /* 0x0000000000080947 */ /* 0x002fea0003800000 */
[----:B------:R-:W1:Y:S02]  /*38e0*/  SYNCS.PHASECHK.TRANS64.TRYWAIT P0, [UR4+0x1a0], R2 ;  /* 0x0001a002ff0075a7 */ /* 0x000e640008001104 */
[----:B-1----:R-:W-:Y:S05]  /*38f0*/  @!P0 BRA `(.L_x_70) ;  /* 0x0000007000748947 */ /* 0x002fea0003800000 */
.L_x_69:
[----:B------:R-:W-:-:S04]  /*3900*/  UIADD3 UR7, UPT, UPT, UR5, 0x1, URZ ;  /* 0x0000000105077890 */ /* 0x000fc8000fffe0ff */
[----:B------:R-:W-:-:S04]  /*3910*/  UISETP.NE.AND UP0, UPT, UR7, 0x2, UPT ;  /* 0x000000020700788c */ /* 0x000fc8000bf05270 */
[----:B------:R-:W-:Y:S02]  /*3920*/  USEL UR8, URZ, 0x1, UP0 ;  /* 0x00000001ff087887 */ /* 0x000fe40008000000 */
[----:B------:R-:W-:-:S04]  /*3930*/  USEL UR7, UR7, URZ, UP0 ;  /* 0x000000ff07077287 */ /* 0x000fc80008000000 */
[----:B------:R-:W-:Y:S01]  /*3940*/  ULEA UR7, UR7, UR6, 0x3 ;  /* 0x0000000607077291 */ /* 0x000fe2000f8e18ff */
[----:B-1----:R-:W-:-:S04]  /*3950*/  LOP3.LUT R2, R12, UR8, RZ, 0x3c, !PT ;  /* 0x000000080c027c12 */ /* 0x002fc8000f8e3cff */
[----:B------:R-:W-:-:S04]  /*3960*/  SHF.L.U32 R0, R2, 0x1f, RZ ;  /* 0x0000001f02007819 */ /* 0x000fc800000006ff */
[----:B------:R-:W1:Y:S02]  /*3970*/  SYNCS.PHASECHK.TRANS64 P0, [UR7+0x1a0], R0 ;  /* 0x0001a000ff0075a7 */ /* 0x000e640008001007 */
[----:B-1----:R-:W-:Y:S05]  /*3980*/  @P0 EXIT ;  /* 0x000000000000094d */ /* 0x002fea0003800000 */
[----:B------:R-:W-:Y:S02]  /*3990*/  SHF.L.U32 R2, R2, 0x1f, RZ ;  /* 0x0000001f02027819 */ /* 0x000fe400000006ff */
[----:B------:R-:W-:-:S07]  /*39a0*/  MOV R0, UR7 ;  /* 0x0000000700007c02 */ /* 0x000fce0008000f00 */
.L_x_71:
[----:B-1----:R1:W2:Y:S02]  /*39b0*/  SYNCS.PHASECHK.TRANS64.TRYWAIT P0, [R0+URZ+0x1a0], R2 ;  /* 0x0001a002000075a7 */ /* 0x0022a400080011ff */
[----:B--2---:R-:W-:Y:S05]  /*39c0*/  @!P0 NANOSLEEP.SYNCS 0x989680 ;  /* 0x009896800000895d */ /* 0x004fea0003900000 */
[----:B------:R-:W2:Y:S02]  /*39d0*/  @!P0 SYNCS.PHASECHK.TRANS64 P0, [R0+URZ+0x1a0], R2 ;  /* 0x0001a002000085a7 */ /* 0x000ea400080010ff */
[----:B--2---:R-:W-:Y:S05]  /*39e0*/  @P0 EXIT ;  /* 0x000000000000094d */ /* 0x004fea0003800000 */
[----:B------:R-:W-:Y:S05]  /*39f0*/  BRA `(.L_x_71) ;  /* 0xfffffffc00ec7947 */ /* 0x000fea000383ffff */
.L_x_64:
[----:B------:R-:W-:Y:S05]  /*3a00*/  BRA.U UP4, `(.L_x_72) ;  /* 0x0000000d04807547 */ /* 0x000fea000b800000 */
[----:B------:R-:W-:Y:S01]  /*3a10*/  UMOV UR4, 0x40 ;  /* 0x0000004000047882 */ /* 0x000fe20000000000 */
[----:B------:R-:W-:Y:S01]  /*3a20*/  NOP ;  /* 0x0000000000007918 */ /* 0x000fe20000000000 */
[----:B------:R-:W-:Y:S01]  /*3a30*/  ULEA UR5, UR45, UR4, 0x18 ;  /* 0x000000042d057291 */ /* 0x000fe2000f8ec0ff */
[----:B------:R-:W-:Y:S02]  /*3a40*/  UMOV UR6, 0x400 ;  /* 0x0000040000067882 */ /* 0x000fe40000000000 */
[----:B------:R-:W-:-:S06]  /*3a50*/  ULEA UR6, UR45, UR6, 0x18 ;  /* 0x000000062d067291 */ /* 0x000fcc000f8ec0ff */
[----:B------:R-:W1:Y:S02]  /*3a60*/  LDS.U8 R0, [UR5+0x1c] ;  /* 0x00001c05ff007984 */ /* 0x000e640008000000 */
[----:B-1----:R-:W-:-:S13]  /*3a70*/  ISETP.NE.AND P0, PT, R0, RZ, PT ;  /* 0x000000ff0000720c */ /* 0x002fda0003f05270 */
[----:B------:R-:W-:Y:S05]  /*3a80*/  @P0 BRA `(.L_x_73) ;  /* 0x0000000000580947 */ /* 0x000fea0003800000 */
[----:B------:R-:W-:-:S13]  /*3a90*/  ELECT P0, URZ, PT ;  /* 0x0000000000ff782f */ /* 0x000fda0003800000 */
[----:B------:R-:W-:Y:S05]  /*3aa0*/  @!P0 BRA `(.L_x_74) ;  /* 0x0000000000608947 */ /* 0x000fea0003800000 */
[----:B------:R-:W-:Y:S01]  /*3ab0*/  UMOV UR4, 0x10 ;  /* 0x0000001000047882 */ /* 0x000fe20000000000 */
[----:B------:R-:W-:Y:S01]  /*3ac0*/  HFMA2 R0, -RZ, RZ, 0, 5.9604644775390625e-08 ;  /* 0x00000001ff007431 */ /* 0x000fe200000001ff */
[----:B------:R-:W-:-:S03]  /*3ad0*/  MOV R3, 0xffff ;  /* 0x0000ffff00037802 */ /* 0x000fc60000000f00 */
[----:B------:R-:W-:Y:S04]  /*3ae0*/  DEPBAR.LE SB1, 0x36 ;  /* 0x00009d800000791a */ /* 0x000fe80000000000 */
[----:B------:R-:W1:Y:S02]  /*3af0*/  UTCATOMSWS.FIND_AND_SET.ALIGN UP0, UR4, UR4 ;  /* 0x00000004000475e3 */ /* 0x000e640008000800 */
[----:B-1----:R-:W-:Y:S01]  /*3b00*/  MOV R4, UR4 ;  /* 0x0000000400047c02 */ /* 0x002fe20008000f00 */
[----:B------:R-:W-:Y:S06]  /*3b10*/  BRA.U UP0, `(.L_x_75) ;  /* 0x0000000100187547 */ /* 0x000fec000b800000 */
.L_x_76:
[----:B------:R-:W-:Y:S05]  /*3b20*/  NANOSLEEP 0x64 ;  /* 0x000000640000795d */ /* 0x000fea0003800000 */
[----:B------:R-:W-:-:S05]  /*3b30*/  UMOV UR4, 0x10 ;  /* 0x0000001000047882 */ /* 0x000fca0000000000 */
[----:B------:R-:W-:Y:S04]  /*3b40*/  DEPBAR.LE SB1, 0x36 ;  /* 0x00009d800000791a */ /* 0x000fe80000000000 */
[----:B------:R-:W1:Y:S02]  /*3b50*/  UTCATOMSWS.FIND_AND_SET.ALIGN UP0, UR4, UR4 ;  /* 0x00000004000475e3 */ /* 0x000e640008000800 */
[----:B-1----:R-:W-:Y:S01]  /*3b60*/  MOV R4, UR4 ;  /* 0x0000000400047c02 */ /* 0x002fe20008000f00 */
[----:B------:R-:W-:Y:S05]  /*3b70*/  BRA.U !UP0, `(.L_x_76) ;  /* 0xfffffffd08e87547 */ /* 0x000fea000b83ffff */
.L_x_75:
[-C--:B------:R-:W-:Y:S02]  /*3b80*/  SHF.L.U32 R3, R3, R4.reuse, RZ ;  /* 0x0000000403037219 */ /* 0x080fe400000006ff */
[----:B------:R-:W-:Y:S01]  /*3b90*/  SHF.L.U32 R0, R0, R4, RZ ;  /* 0x0000000400007219 */ /* 0x000fe200000006ff */
[----:B------:R-:W-:Y:S02]  /*3ba0*/  IMAD.SHL.U32 R4, R4, 0x20, RZ ;  /* 0x0000002004047824 */ /* 0x000fe400078e00ff */
[----:B------:R1:W-:Y:S04]  /*3bb0*/  ATOMS.OR RZ, [UR5+0x14], R3 ;  /* 0x00001403ffff798c */ /* 0x0003e8000b000005 */
[----:B------:R1:W-:Y:S04]  /*3bc0*/  ATOMS.OR RZ, [UR5+0x18], R0 ;  /* 0x00001800ffff798c */ /* 0x0003e8000b000005 */
[----:B------:R1:W-:Y:S01]  /*3bd0*/  STS [UR6+0x240], R4 ;  /* 0x00024004ff007988 */ /* 0x0003e20008000806 */
[----:B------:R-:W-:Y:S05]  /*3be0*/  BRA `(.L_x_74) ;  /* 0x0000000000107947 */ /* 0x000fea0003800000 */
.L_x_73:
[----:B------:R-:W-:Y:S02]  /*3bf0*/  MOV R0, 0xffffffff ;  /* 0xffffffff00007802 */ /* 0x000fe40000000f00 */
[----:B------:R-:W-:-:S03]  /*3c00*/  MOV R4, 0x3c30 ;  /* 0x00003c3000047802 */ /* 0x000fc60000000f00 */
[----:B------:R1:W-:Y:S04]  /*3c10*/  STS [UR6+0x240], R0 ;  /* 0x00024000ff007988 */ /* 0x0003e80008000806 */
[----:B-1---5:R-:W-:Y:S05]  /*3c20*/  CALL.REL.NOINC `($__internal_1_$__cuda_sm10x_tcgen05_guardrail_trap_phase_invalid_during_alloc) ;  /* 0x0000007400bc7944 */ /* 0x022fea0003c00000 */
.L_x_74:
[----:B------:R-:W-:Y:S05]  /*3c30*/  WARPSYNC.ALL ;  /* 0x0000000000007948 */ /* 0x000fea0003800000 */
[----:B------:R-:W2:Y:S01]  /*3c40*/  S2UR UR4, SR_CgaCtaId ;  /* 0x00000000000479c3 */ /* 0x000ea20000008800 */
[----:B------:R-:W-:Y:S01]  /*3c50*/  UMOV UR13, 0x400 ;  /* 0x00000400000d7882 */ /* 0x000fe20000000000 */
[----:B------:R-:W-:-:S06]  /*3c60*/  NOP ;  /* 0x0000000000007918 */ /* 0x000fcc0000000000 */
[----:B------:R-:W-:Y:S06]  /*3c70*/  BAR.ARV 0x6, 0xa0 ;  /* 0x0182800000007b1d */ /* 0x000fec0000002000 */
[----:B------:R-:W3:Y:S01]  /*3c80*/  LDCU UR5, c[0x0][0x38c] ;  /* 0x00007180ff0577ac */ /* 0x000ee20008000800 */
[----:B------:R-:W-:Y:S01]  /*3c90*/  LOP3.LUT R2, R2, 0xffff, RZ, 0xc0, !PT ;  /* 0x0000ffff02027812 */ /* 0x000fe200078ec0ff */
[----:B------:R-:W-:Y:S01]  /*3ca0*/  IMAD.MOV.U32 R11, RZ, RZ, 0x1 ;  /* 0x00000001ff0b7424 */ /* 0x000fe200078e00ff */
[----:B------:R-:W-:Y:S01]  /*3cb0*/  CS2R R8, SRZ ;  /* 0x0000000000087805 */ /* 0x000fe2000001ff00 */
[----:B------:R-:W4:Y:S01]  /*3cc0*/  LDCU UR8, c[0x0][0x38c] ;  /* 0x00007180ff0877ac */ /* 0x000f220008000800 */
[----:B------:R-:W-:Y:S01]  /*3cd0*/  R2UR UR15, R2 ;  /* 0x00000000020f72ca */ /* 0x000fe200000e0000 */
[----:B------:R-:W-:Y:S01]  /*3ce0*/  IMAD.MOV.U32 R10, RZ, RZ, RZ ;  /* 0x000000ffff0a7224 */ /* 0x000fe200078e00ff */
[----:B------:R-:W-:Y:S01]  /*3cf0*/  UMOV UR18, URZ ;  /* 0x000000ff00127c82 */ /* 0x000fe20008000000 */
[----:B------:R-:W-:Y:S01]  /*3d00*/  UMOV UR10, URZ ;  /* 0x000000ff000a7c82 */ /* 0x000fe20008000000 */
[----:B--2---:R-:W-:Y:S01]  /*3d10*/  ULEA UR13, UR4, UR13, 0x18 ;  /* 0x0000000d040d7291 */ /* 0x004fe2000f8ec0ff */
[----:B------:R-:W-:Y:S01]  /*3d20*/  UMOV UR20, 0x0 ;  /* 0x0000000000147882 */ /* 0x000fe20000000000 */
[----:B------:R-:W-:-:S02]  /*3d30*/  UMOV UR21, 0x44004a0 ;  /* 0x044004a000157882 */ /* 0x000fc40000000000 */
[----:B------:R-:W-:Y:S02]  /*3d40*/  UIADD3 UR6, UPT, UPT, UR13, 0x6600, URZ ;  /* 0x000066000d067890 */ /* 0x000fe4000fffe0ff */
[----:B------:R-:W-:Y:S02]  /*3d50*/  UIADD3 UR7, UPT, UPT, UR13, 0x10600, URZ ;  /* 0x000106000d077890 */ /* 0x000fe4000fffe0ff */
[----:B---3--:R-:W-:Y:S01]  /*3d60*/  UIADD3 UR5, UPT, UPT, UR5, 0x1f, URZ ;  /* 0x0000001f05057890 */ /* 0x008fe2000fffe0ff */
[----:B-1----:R-:W1:Y:S01]  /*3d70*/  LDS R0, [UR13+0x240] ;  /* 0x0002400dff007984 */ /* 0x002e620008000800 */
[----:B------:R-:W-:Y:S02]  /*3d80*/  USHF.R.U32.HI UR6, URZ, 0x4, UR6 ;  /* 0x00000004ff067899 */ /* 0x000fe40008011606 */
[----:B------:R-:W-:Y:S02]  /*3d90*/  USHF.R.S32.HI UR4, URZ, 0x1f, UR5 ;  /* 0x0000001fff047899 */ /* 0x000fe40008011405 */
[----:B------:R-:W-:-:S02]  /*3da0*/  ULOP3.LUT UR6, UR6, 0x3fff, URZ, 0xc0, !UPT ;  /* 0x00003fff06067892 */ /* 0x000fc4000f8ec0ff */
[----:B------:R-:W-:Y:S02]  /*3db0*/  ULEA.HI UR4, UR4, UR5, URZ, 0x5 ;  /* 0x0000000504047291 */ /* 0x000fe4000f8f28ff */
[----:B------:R-:W-:Y:S02]  /*3dc0*/  USHF.R.U32.HI UR5, URZ, 0x4, UR7 ;  /* 0x00000004ff057899 */ /* 0x000fe40008011607 */
[----:B------:R-:W-:Y:S02]  /*3dd0*/  USHF.R.S32.HI UR22, URZ, 0x5, UR4 ;  /* 0x00000005ff167899 */ /* 0x000fe40008011404 */
[----:B------:R-:W-:Y:S02]  /*3de0*/  ULOP3.LUT UR5, UR5, 0x3fff, URZ, 0xc0, !UPT ;  /* 0x00003fff05057892 */ /* 0x000fe4000f8ec0ff */
[----:B------:R-:W-:Y:S02]  /*3df0*/  UISETP.LT.AND UP0, UPT, UR22, 0x1, UPT ;  /* 0x000000011600788c */ /* 0x000fe4000bf01270 */
[----:B------:R-:W-:-:S02]  /*3e00*/  ULOP3.LUT UR16, UR6, 0x10000, URZ, 0xfc, !UPT ;  /* 0x0001000006107892 */ /* 0x000fc4000f8efcff */
[----:B------:R-:W-:Y:S02]  /*3e10*/  USEL UR23, UR22, 0x1, !UP0 ;  /* 0x0000000116177887 */ /* 0x000fe4000c000000 */
[----:B------:R-:W-:Y:S02]  /*3e20*/  ULOP3.LUT UR17, UR5, 0x10000, URZ, 0xfc, !UPT ;  /* 0x0001000005117892 */ /* 0x000fe4000f8efcff */
[----:B------:R-:W-:Y:S02]  /*3e30*/  UIADD3 UR23, UPT, UPT, -UR23, URZ, URZ ;  /* 0x000000ff17177290 */ /* 0x000fe4000fffe1ff */
[----:B----4-:R-:W-:Y:S01]  /*3e40*/  UISETP.GE.AND UP4, UPT, UR8, 0x1, UPT ;  /* 0x000000010800788c */ /* 0x010fe2000bf86270 */
[----:B-1----:R-:W-:-:S15]  /*3e50*/  R2UR UR24, R0 ;  /* 0x00000000001872ca */ /* 0x002fde00000e0000 */
.L_x_83:
[----:B------:R-:W-:Y:S02]  /*3e60*/  LEA R0, R10, UR13, 0x3 ;  /* 0x0000000d0a007c11 */ /* 0x000fe4000f8e18ff */
[----:B------:R-:W-:Y:S02]  /*3e70*/  SHF.L.U32 R2, R9, 0x1f, RZ ;  /* 0x0000001f09027819 */ /* 0x000fe400000006ff */
[----:B------:R-:W-:Y:S01]  /*3e80*/  PLOP3.LUT P0, PT, PT, PT, UP4, 0x80, 0x8 ;  /* 0x000000000008781c */ /* 0x000fe20003f0f048 */
[----:B------:R-:W-:Y:S01]  /*3e90*/  VIADD R3, R0, 0x1a0 ;  /* 0x000001a000037836 */ /* 0x000fe20000000000 */
[----:B-1----:R-:W1:Y:S02]  /*3ea0*/  SYNCS.PHASECHK.TRANS64.TRYWAIT P1, [R0+URZ+0x190], R2 ;  /* 0x00019002000075a7 */ /* 0x002e6400080211ff */
[----:B-1-3--:R-:W-:Y:S09]  /*3eb0*/  @!P1 BRA `(.L_x_77) ;  /* 0x0000006c001c9947 */ /* 0x00aff20003800000 */
.L_x_196:
[----:B------:R-:W-:Y:S01]  /*3ec0*/  LEA R4, R10, UR13, 0x4 ;  /* 0x0000000d0a047c11 */ /* 0x000fe2000f8e20ff */
[----:B------:R-:W-:Y:S01]  /*3ed0*/  @UP4 ULEA UR4, UR10, UR13, 0x3 ;  /* 0x0000000d0a044291 */ /* 0x000fe2000f8e18ff */
[----:B------:R-:W-:Y:S01]  /*3ee0*/  PLOP3.LUT P2, PT, PT, PT, PT, 0x80, 0x8 ;  /* 0x000000000008781c */ /* 0x000fe20003f4f070 */
[----:B------:R-:W-:Y:S01]  /*3ef0*/  ULEA UR19, UR18, UR13, 0x3 ;  /* 0x0000000d12137291 */ /* 0x000fe2000f8e18ff */
[----:B------:R-:W-:Y:S02]  /*3f00*/  PRMT R3, RZ, 0x654, R3 ;  /* 0x00000654ff037816 */ /* 0x000fe40000000003 */
[----:B------:R-:W2:Y:S01]  /*3f10*/  LDS.128 R4, [R4+0x220] ;  /* 0x0002200004047984 */ /* 0x000ea20000000c00 */
[----:B-1----:R-:W-:Y:S02]  /*3f20*/  @P0 SHF.L.U32 R2, R8, 0x1f, RZ ;  /* 0x0000001f08020819 */ /* 0x002fe400000006ff */
[----:B------:R-:W-:Y:S01]  /*3f30*/  SHF.L.U32 R0, R11, 0x1f, RZ ;  /* 0x0000001f0b007819 */ /* 0x000fe200000006ff */
[----:B------:R-:W-:Y:S01]  /*3f40*/  @!PT LDS RZ, [RZ] ;  /* 0x00000000fffff984 */ /* 0x000fe20000000800 */
[----:B------:R-:W-:Y:S01]  /*3f50*/  @!PT LDS RZ, [RZ] ;  /* 0x00000000fffff984 */ /* 0x000fe20000000800 */
[----:B------:R-:W-:Y:S01]  /*3f60*/  @!PT LDS RZ, [RZ] ;  /* 0x00000000fffff984 */ /* 0x000fe20000000800 */
[----:B------:R-:W-:Y:S01]  /*3f70*/  @!PT LDS RZ, [RZ] ;  /* 0x00000000fffff984 */ /* 0x000fe20000000800 */
[----:B------:R1:W-:Y:S06]  /*3f80*/  MEMBAR.ALL.CTA ;  /* 0x0000000000007992 */ /* 0x0003ec0000008000 */
[----:B-1----:R-:W1:Y:S02]  /*3f90*/  FENCE.VIEW.ASYNC.S ;  /* 0x00000000000073c6 */ /* 0x002e640000000000 */
[----:B-1----:R1:W-:Y:S01]  /*3fa0*/  SYNCS.ARRIVE.TRANS64.RED.A1T0 RZ, [R3+URZ], RZ ;  /* 0x000000ff03ff79a7 */ /* 0x0023e200081004ff */
[----:B------:R1:W3:Y:S01]  /*3fb0*/  @P0 SYNCS.PHASECHK.TRANS64.TRYWAIT P2, [UR4], R2 ;  /* 0x00000002ff0005a7 */ /* 0x0002e20008041104 */
[----:B--2---:R-:W-:Y:S01]  /*3fc0*/  LOP3.LUT P1, RZ, R6, 0x1, RZ, 0xc0, !PT ;  /* 0x0000000106ff7812 */ /* 0x004fe2000782c0ff */
[----:B------:R-:W2:Y:S02]  /*3fd0*/  SYNCS.PHASECHK.TRANS64.TRYWAIT P0, [UR19+0x1d0], R0 ;  /* 0x0001d000ff0075a7 */ /* 0x000ea40008001113 */
[----:B-123--:R-:W-:Y:S10]  /*3fe0*/  @!P0 BRA `(.L_x_78) ;  /* 0x0000006800e48947 */ /* 0x00eff40003800000 */
.L_x_198:
[----:B------:R-:W-:Y:S01]  /*3ff0*/  IADD3 R10, PT, PT, R10, 0x1, RZ ;  /* 0x000000010a0a7810 */ /* 0x000fe20007ffe0ff */
[----:B------:R-:W-:Y:S06]  /*4000*/  BRA.U !UP4, `(.L_x_79) ;  /* 0x000000010ca07547 */ /* 0x000fec000b800000 */
[----:B------:R-:W-:Y:S02]  /*4010*/  ULEA.HI UR4, UR18, UR18, URZ, 0x1 ;  /* 0x0000001212047291 */ /* 0x000fe4000f8f08ff */
[----:B------:R-:W-:Y:S02]  /*4020*/  UPLOP3.LUT UP2, UPT, UPT, UPT, UPT, 0x40, 0x4 ;  /* 0x000000000004789c */ /* 0x000fe40003f4e870 */
[----:B------:R-:W-:Y:S02]  /*4030*/  USHF.L.U32 UR5, UR4, 0x7, URZ ;  /* 0x0000000704057899 */ /* 0x000fe400080006ff */
[----:B------:R-:W-:Y:S02]  /*4040*/  ULOP3.LUT UR14, UR4, 0xffe, URZ, 0xc0, !UPT ;  /* 0x00000ffe040e7892 */ /* 0x000fe4000f8ec0ff */
[----:B------:R-:W-:Y:S02]  /*4050*/  ULOP3.LUT UR4, UR5, 0xffffff00, URZ, 0xc0, !UPT ;  /* 0xffffff0005047892 */ /* 0x000fe4000f8ec0ff */
[----:B------:R-:W-:-:S02]  /*4060*/  UIADD3 UR14, UPT, UPT, -UR14, UR18, URZ ;  /* 0x000000120e0e7290 */ /* 0x000fc4000fffe1ff */
[----:B------:R-:W-:Y:S01]  /*4070*/  UIADD3 UR4, UPT, UPT, UR24, UR4, URZ ;  /* 0x0000000418047290 */ /* 0x000fe2000fffe0ff */
[----:B------:R-:W-:Y:S01]  /*4080*/  UMOV UR12, UR23 ;  /* 0x00000017000c7c82 */ /* 0x000fe20008000000 */
[----:B------:R-:W-:Y:S02]  /*4090*/  UMOV UR11, UR22 ;  /* 0x00000016000b7c82 */ /* 0x000fe40008000000 */
[----:B------:R-:W-:Y:S01]  /*40a0*/  ULEA UR14, UR14, UR4, 0x14 ;  /* 0x000000040e0e7291 */ /* 0x000fe2000f8ea0ff */
[----:B------:R-:W-:-:S11]  /*40b0*/  UMOV UR5, UR10 ;  /* 0x0000000a00057c82 */ /* 0x000fd60008000000 */
.L_x_82:
[----:B------:R-:W-:Y:S02]  /*40c0*/  UIADD3 UR12, UPT, UPT, UR12, 0x1, URZ ;  /* 0x000000010c0c7890 */ /* 0x000fe4000fffe0ff */
[----:B--2---:R-:W-:Y:S02]  /*40d0*/  ULEA UR6, UR5, UR13, 0x3 ;  /* 0x0000000d05067291 */ /* 0x004fe4000f8e18ff */
[----:B------:R-:W-:Y:S01]  /*40e0*/  UISETP.NE.AND UP3, UPT, UR12, URZ, UPT ;  /* 0x000000ff0c00728c */ /* 0x000fe2000bf65270 */
[----:B---3--:R-:W-:Y:S10]  /*40f0*/  @P2 BRA `(.L_x_80) ;  /* 0x00000000000c2947 */ /* 0x008ff40003800000 */
[----:B-1----:R-:W-:Y:S04]  /*4100*/  SHF.L.U32 R2, R8, 0x1f, RZ ;  /* 0x0000001f08027819 */ /* 0x002fe800000006ff */
[----:B------:R-:W1:Y:S02]  /*4110*/  SYNCS.PHASECHK.TRANS64.TRYWAIT P0, [UR6], R2 ;  /* 0x00000002ff0075a7 */ /* 0x000e640008001106 */
[----:B-1----:R-:W-:Y:S05]  /*4120*/  @!P0 BRA `(.L_x_81) ;  /* 0x0000006800ac8947 */ /* 0x002fea0003800000 */
.L_x_80:
[----:B------:R-:W-:Y:S01]  /*4130*/  UISETP.NE.AND UP0, UPT, UR11, 0x1, UPT ;  /* 0x000000010b00788c */ /* 0x000fe2000bf05270 */
[----:B------:R-:W-:Y:S01]  /*4140*/  PLOP3.LUT P2, PT, PT, PT, PT, 0x80, 0x8 ;  /* 0x000000000008781c */ /* 0x000fe20003f4f070 */
[----:B------:R-:W-:Y:S02]  /*4150*/  UIADD3 UR4, UPT, UPT, UR5, 0x1, URZ ;  /* 0x0000000105047890 */ /* 0x000fe4000fffe0ff */
[----:B------:R-:W-:Y:S02]  /*4160*/  ULEA UR8, UR5, UR17, 0x9 ;  /* 0x0000001105087291 */ /* 0x000fe4000f8e48ff */
[----:B------:R-:W-:Y:S01]  /*4170*/  UISETP.NE.AND UP1, UPT, UR4, 0x14, UPT ;  /* 0x000000140400788c */ /* 0x000fe2000bf25270 */
[----:B------:R-:W-:Y:S01]  /*4180*/  PLOP3.LUT P0, PT, PT, PT, UP0, 0x80, 0x8 ;  /* 0x000000000008781c */ /* 0x000fe20003f0f008 */
[----:B------:R-:W-:Y:S02]  /*4190*/  UIADD3 UR11, UPT, UPT, UR11, -0x1, URZ ;  /* 0xffffffff0b0b7890 */ /* 0x000fe4000fffe0ff */
[----:B------:R-:W-:Y:S02]  /*41a0*/  USEL UR7, URZ, 0x1, UP1 ;  /* 0x00000001ff077887 */ /* 0x000fe40008800000 */
[----:B------:R-:W-:Y:S01]  /*41b0*/  USEL UR10, UR4, URZ, UP1 ;  /* 0x000000ff040a7287 */ /* 0x000fe20008800000 */
[----:B------:R-:W-:Y:S03]  /*41c0*/  UMOV UR9, 0xc0004010 ;  /* 0xc000401000097882 */ /* 0x000fe60000000000 */
[----:B------:R-:W-:Y:S01]  /*41d0*/  @UP0 ULEA UR4, UR10, UR13, 0x3 ;  /* 0x0000000d0a040291 */ /* 0x000fe2000f8e18ff */
[----:B------:R-:W-:Y:S01]  /*41e0*/  LOP3.LUT R8, R8, UR7, RZ, 0x3c, !PT ;  /* 0x0000000708087c12 */ /* 0x000fe2000f8e3cff */
[----:B------:R-:W-:Y:S03]  /*41f0*/  UMOV UR7, 0xc0004010 ;  /* 0xc000401000077882 */ /* 0x000fe60000000000 */
[----:B-1----:R-:W-:Y:S04]  /*4200*/  @P0 SHF.L.U32 R0, R8, 0x1f, RZ ;  /* 0x0000001f08000819 */ /* 0x002fe800000006ff */
[----:B------:R2:W3:Y:S01]  /*4210*/  @P0 SYNCS.PHASECHK.TRANS64.TRYWAIT P2, [UR4], R0 ;  /* 0x00000000ff0005a7 */ /* 0x0004e20008041104 */
[----:B------:R-:W-:Y:S02]  /*4220*/  UIADD3 UR4, UPT, UPT, UR6, 0xa0, URZ ;  /* 0x000000a006047890 */ /* 0x000fe4000fffe0ff */
[----:B------:R-:W-:Y:S03]  /*4230*/  ULEA UR6, UR5, UR16, 0x7 ;  /* 0x0000001005067291 */ /* 0x000fe6000f8e38ff */
[----:B------:R-:W-:Y:S06]  /*4240*/  UMOV UR5, UR10 ;  /* 0x0000000a00057c82 */ /* 0x000fec0008000000 */
[----:B------:R2:W-:Y:S01]  /*4250*/  UTCIMMA gdesc[UR6], gdesc[UR8], tmem[UR14], tmem[UR20], idesc[UR21], UP2 ;  /* 0x00ff1408060075ea */ /* 0x0005e2000900010e */
[----:B------:R-:W-:Y:S01]  /*4260*/  UPLOP3.LUT UP2, UPT, UPT, UPT, UPT, 0x80, 0x8 ;  /* 0x000000000008789c */ /* 0x000fe20003f4f070 */
[----:B------:R2:W-:Y:S01]  /*4270*/  UTCBAR.MULTICAST [UR4], URZ, UR15 ;  /* 0x000000ff040073e9 */ /* 0x0005e2000800080f */
[----:B------:R-:W-:Y:S09]  /*4280*/  BRA.U UP3, `(.L_x_82) ;  /* 0xfffffffd038c7547 */ /* 0x000ff2000b83ffff */
.L_x_79:
[----:B--2---:R-:W-:Y:S01]  /*4290*/  UIADD3 UR4, UPT, UPT, UR18, 0x1, URZ ;  /* 0x0000000112047890 */ /* 0x004fe2000fffe0ff */
[C---:B------:R-:W-:Y:S01]  /*42a0*/  ISETP.NE.AND P0, PT, R10.reuse, 0x2, PT ;  /* 0x000000020a00780c */ /* 0x040fe20003f05270 */
[----:B------:R-:W-:Y:S02]  /*42b0*/  UIADD3 UR5, UPT, UPT, UR19, 0x1b0, URZ ;  /* 0x000001b013057890 */ /* 0x000fe4000fffe0ff */
[----:B------:R-:W-:Y:S01]  /*42c0*/  UISETP.NE.AND UP0, UPT, UR4, 0x4, UPT ;  /* 0x000000040400788c */ /* 0x000fe2000bf05270 */
[----:B-1----:R-:W-:Y:S02]  /*42d0*/  SEL R0, RZ, 0x1, P0 ;  /* 0x00000001ff007807 */ /* 0x002fe40000000000 */
[----:B------:R-:W-:Y:S01]  /*42e0*/  SEL R10, R10, RZ, P0 ;  /* 0x000000ff0a0a7207 */ /* 0x000fe20000000000 */
[----:B------:R-:W-:Y:S01]  /*42f0*/  USEL UR6, URZ, 0x1, UP0 ;  /* 0x00000001ff067887 */ /* 0x000fe20008000000 */
[----:B------:R-:W-:Y:S01]  /*4300*/  LOP3.LUT R9, R9, R0, RZ, 0x3c, !PT ;  /* 0x0000000009097212 */ /* 0x000fe200078e3cff */
[----:B------:R-:W-:Y:S01]  /*4310*/  USEL UR18, UR4, URZ, UP0 ;  /* 0x000000ff04127287 */ /* 0x000fe20008000000 */
[----:B------:R1:W-:Y:S03]  /*4320*/  UTCBAR [UR5], URZ ;  /* 0x000000ff050073e9 */ /* 0x0003e600080000ff */
[----:B------:R-:W-:Y:S01]  /*4330*/  LOP3.LUT R11, R11, UR6, RZ, 0x3c, !PT ;  /* 0x000000060b0b7c12 */ /* 0x000fe2000f8e3cff */
[----:B------:R-:W-:Y:S07]  /*4340*/  @P1 BRA `(.L_x_83) ;  /* 0xfffffff800c41947 */ /* 0x000fee000383ffff */
[----:B------:R-:W2:Y:S01]  /*4350*/  S2UR UR8, SR_CgaCtaId ;  /* 0x00000000000879c3 */ /* 0x000ea20000008800 */
[----:B------:R-:W-:Y:S01]  /*4360*/  ELECT P0, URZ, PT ;  /* 0x0000000000ff782f */ /* 0x000fe20003800000 */
[----:B------:R-:W-:Y:S01]  /*4370*/  IMAD.MOV.U32 R0, RZ, RZ, 0x1 ;  /* 0x00000001ff007424 */ /* 0x000fe200078e00ff */
[----:B------:R-:W-:Y:S01]  /*4380*/  UIADD3 UR13, UPT, UPT, UR13, 0x1d0, URZ ;  /* 0x000001d00d0d7890 */ /* 0x000fe2000fffe0ff */
[----:B------:R-:W-:Y:S01]  /*4390*/  SHF.L.U32 R2, R11, 0x1f, RZ ;  /* 0x0000001f0b027819 */ /* 0x000fe200000006ff */
[----:B------:R-:W-:-:S03]  /*43a0*/  UMOV UR4, 0x40 ;  /* 0x0000004000047882 */ /* 0x000fc60000000000 */
[----:B------:R-:W-:Y:S01]  /*43b0*/  UVIRTCOUNT.DEALLOC.SMPOOL 0x80 ;  /* 0x000000800000784c */ /* 0x000fe20000000000 */
[----:B--2---:R-:W-:Y:S02]  /*43c0*/  ULEA UR8, UR8, UR4, 0x18 ;  /* 0x0000000408087291 */ /* 0x004fe4000f8ec0ff */
[----:B------:R-:W-:-:S07]  /*43d0*/  ULEA UR4, UR18, UR13, 0x3 ;  /* 0x0000000d12047291 */ /* 0x000fce000f8e18ff */
[----:B------:R2:W-:Y:S02]  /*43e0*/  @P0 STS.U8 [UR8+0x1c], R0 ;  /* 0x00001c00ff000988 */ /* 0x0005e40008000008 */
[----:B------:R-:W4:Y:S02]  /*43f0*/  SYNCS.PHASECHK.TRANS64.TRYWAIT P0, [UR4], R2 ;  /* 0x00000002ff0075a7 */ /* 0x000f240008001104 */
[----:B--2-4-:R-:W-:Y:S05]  /*4400*/  @!P0 BRA `(.L_x_84) ;  /* 0x00000068000c8947 */ /* 0x014fea0003800000 */
.L_x_201:
[----:B------:R-:W-:-:S04]  /*4410*/  UIADD3 UR4, UPT, UPT, UR18, 0x1, URZ ;  /* 0x0000000112047890 */ /* 0x000fc8000fffe0ff */
[----:B------:R-:W-:-:S04]  /*4420*/  UISETP.NE.AND UP0, UPT, UR4, 0x4, UPT ;  /* 0x000000040400788c */ /* 0x000fc8000bf05270 */
[----:B------:R-:W-:Y:S02]  /*4430*/  USEL UR6, URZ, 0x1, UP0 ;  /* 0x00000001ff067887 */ /* 0x000fe40008000000 */
[----:B------:R-:W-:-:S04]  /*4440*/  USEL UR4, UR4, URZ, UP0 ;  /* 0x000000ff04047287 */ /* 0x000fc80008000000 */
[----:B-1----:R-:W-:Y:S01]  /*4450*/  ULEA UR5, UR4, UR13, 0x3 ;  /* 0x0000000d04057291 */ /* 0x002fe2000f8e18ff */
[----:B--2---:R-:W-:-:S04]  /*4460*/  LOP3.LUT R2, R11, UR6, RZ, 0x3c, !PT ;  /* 0x000000060b027c12 */ /* 0x004fc8000f8e3cff */
[----:B------:R-:W-:-:S04]  /*4470*/  SHF.L.U32 R3, R2, 0x1f, RZ ;  /* 0x0000001f02037819 */ /* 0x000fc800000006ff */
[----:B------:R-:W1:Y:S02]  /*4480*/  SYNCS.PHASECHK.TRANS64.TRYWAIT P0, [UR5], R3 ;  /* 0x00000003ff0075a7 */ /* 0x000e640008001105 */
[----:B-1----:R-:W-:Y:S05]  /*4490*/  @!P0 BRA `(.L_x_85) ;  /* 0x0000006800008947 */ /* 0x002fea0003800000 */
.L_x_203:
        /* <DEDUP_REMOVED lines=9> */
.L_x_205:
[----:B------:R-:W-:-:S04]  /*4530*/  UIADD3 UR4, UPT, UPT, UR4, 0x1, URZ ;  /* 0x0000000104047890 */ /* 0x000fc8000fffe0ff */
[----:B------:R-:W-:-:S04]  /*4540*/  UISETP.NE.AND UP0, UPT, UR4, 0x4, UPT ;  /* 0x000000040400788c */ /* 0x000fc8000bf05270 */
[----:B------:R-:W-:Y:S02]  /*4550*/  USEL UR5, URZ, 0x1, UP0 ;  /* 0x00000001ff057887 */ /* 0x000fe40008000000 */
[----:B------:R-:W-:-:S04]  /*4560*/  USEL UR4, UR4, URZ, UP0 ;  /* 0x000000ff04047287 */ /* 0x000fc80008000000 */
[----:B------:R-:W-:Y:S01]  /*4570*/  ULEA UR4, UR4, UR13, 0x3 ;  /* 0x0000000d04047291 */ /* 0x000fe2000f8e18ff */
[----:B------:R-:W-:-:S04]  /*4580*/  LOP3.LUT R2, R2, UR5, RZ, 0x3c, !PT ;  /* 0x0000000502027c12 */ /* 0x000fc8000f8e3cff */
[----:B------:R-:W-:-:S04]  /*4590*/  SHF.L.U32 R2, R2, 0x1f, RZ ;  /* 0x0000001f02027819 */ /* 0x000fc800000006ff */
[----:B------:R-:W2:Y:S02]  /*45a0*/  SYNCS.PHASECHK.TRANS64.TRYWAIT P0, [UR4], R2 ;  /* 0x00000002ff0075a7 */ /* 0x000ea40008001104 */
[----:B--2---:R-:W-:Y:S05]  /*45b0*/  @!P0 BRA `(.L_x_87) ;  /* 0x0000006400e88947 */ /* 0x004fea0003800000 */
.L_x_207:
[----:B------:R-:W-:Y:S01]  /*45c0*/  NOP ;  /* 0x0000000000007918 */ /* 0x000fe20000000000 */
[----:B-1----:R-:W1:Y:S01]  /*45d0*/  LDS R0, [UR8+0x14] ;  /* 0x00001408ff007984 */ /* 0x002e620008000800 */
[----:B------:R-:W-:Y:S01]  /*45e0*/  ULOP3.LUT UR4, UR24, 0xffff, URZ, 0xc0, !UPT ;  /* 0x0000ffff18047892 */ /* 0x000fe2000f8ec0ff */
[----:B------:R-:W-:Y:S01]  /*45f0*/  UMOV UR5, 0xffff ;  /* 0x0000ffff00057882 */ /* 0x000fe20000000000 */
[----:B------:R-:W-:Y:S02]  /*4600*/  UMOV UR6, 0x1 ;  /* 0x0000000100067882 */ /* 0x000fe40000000000 */
[----:B------:R-:W-:-:S04]  /*4610*/  USHF.R.U32.HI UR4, URZ, 0x5, UR4 ;  /* 0x00000005ff047899 */ /* 0x000fc80008011604 */
[----:B------:R-:W-:Y:S02]  /*4620*/  USHF.L.U32 UR5, UR5, UR4, URZ ;  /* 0x0000000405057299 */ /* 0x000fe400080006ff */
[----:B------:R-:W-:-:S04]  /*4630*/  USHF.L.U32 UR4, UR6, UR4, URZ ;  /* 0x0000000406047299 */ /* 0x000fc800080006ff */
[----:B-1----:R-:W-:-:S04]  /*4640*/  LOP3.LUT R0, R0, UR5, RZ, 0xc0, !PT ;  /* 0x0000000500007c12 */ /* 0x002fc8000f8ec0ff */
[----:B------:R-:W-:-:S13]  /*4650*/  ISETP.NE.AND P0, PT, R0, UR5, PT ;  /* 0x0000000500007c0c */ /* 0x000fda000bf05270 */
[----:B------:R-:W-:Y:S05]  /*4660*/  @P0 BRA `(.L_x_88) ;  /* 0x0000000000580947 */ /* 0x000fea0003800000 */
[----:B------:R-:W1:Y:S02]  /*4670*/  LDS R0, [UR8+0x18] ;  /* 0x00001808ff007984 */ /* 0x000e640008000800 */
[----:B-1----:R-:W-:-:S04]  /*4680*/  LOP3.LUT R0, R0, UR4, RZ, 0xc0, !PT ;  /* 0x0000000400007c12 */ /* 0x002fc8000f8ec0ff */
[----:B------:R-:W-:-:S13]  /*4690*/  ISETP.NE.AND P0, PT, R0, UR4, PT ;  /* 0x0000000400007c0c */ /* 0x000fda000bf05270 */
[----:B------:R-:W-:Y:S05]  /*46a0*/  @P0 BRA `(.L_x_89) ;  /* 0x00000000003c0947 */ /* 0x000fea0003800000 */
[----:B------:R-:W1:Y:S01]  /*46b0*/  S2R R2, SR_LANEID ;  /* 0x0000000000027919 */ /* 0x000e620000000000 */
[----:B------:R-:W-:-:S06]  /*46c0*/  ULOP3.LUT UR5, URZ, UR5, URZ, 0x33, !UPT ;  /* 0x00000005ff057292 */ /* 0x000fcc000f8e33ff */
[----:B------:R-:W-:-:S04]  /*46d0*/  IMAD.U32 R0, RZ, RZ, UR5 ;  /* 0x00000005ff007e24 */ /* 0x000fc8000f8e00ff */
[----:B------:R2:W4:Y:S02]  /*46e0*/  REDUX UR7, R0 ;  /* 0x00000000000773c4 */ /* 0x0005240000000000 */
[----:B------:R1:W-:Y:S01]  /*46f0*/  UTCATOMSWS.AND URZ, UR5 ;  /* 0x0000000500ff79e3 */ /* 0x0003e20008000000 */
[----:B--2---:R-:W-:Y:S01]  /*4700*/  LOP3.LUT R0, RZ, UR4, RZ, 0x33, !PT ;  /* 0x00000004ff007c12 */ /* 0x004fe2000f8e33ff */
[----:B------:R-:W-:Y:S02]  /*4710*/  VOTEU.ANY UR4, UPT, PT ;  /* 0x0000000000047886 */ /* 0x000fe400038e0100 */
[----:B------:R-:W-:Y:S02]  /*4720*/  UFLO.U32 UR4, UR4 ;  /* 0x00000004000472bd */ /* 0x000fe400080e0000 */
[----:B------:R-:W2:Y:S04]  /*4730*/  REDUX UR6, R0 ;  /* 0x00000000000673c4 */ /* 0x000ea80000000000 */
[----:B-1----:R-:W-:-:S02]  /*4740*/  ISETP.EQ.U32.AND P0, PT, R2, UR4, PT ;  /* 0x0000000402007c0c */ /* 0x002fc4000bf02070 */
[----:B----4-:R-:W-:-:S11]  /*4750*/  MOV R2, UR7 ;  /* 0x0000000700027c02 */ /* 0x010fd60008000f00 */
[----:B------:R1:W-:Y:S01]  /*4760*/  @P0 ATOMS.AND RZ, [UR8+0x14], R2 ;  /* 0x00001402ffff098c */ /* 0x0003e2000a800008 */
[----:B--2---:R-:W-:-:S05]  /*4770*/  IMAD.U32 R0, RZ, RZ, UR6 ;  /* 0x00000006ff007e24 */ /* 0x004fca000f8e00ff */
[----:B------:R1:W-:Y:S01]  /*4780*/  @P0 ATOMS.AND RZ, [UR8+0x18], R0 ;  /* 0x00001800ffff098c */ /* 0x0003e2000a800008 */
[----:B------:R-:W-:Y:S05]  /*4790*/  BRA `(.L_x_90) ;  /* 0x0000000000147947 */ /* 0x000fea0003800000 */
.L_x_89:
[----:B------:R-:W-:Y:S02]  /*47a0*/  MOV R2, 0x47c0 ;  /* 0x000047c000027802 */ /* 0x000fe40000000f00 */
[----:B---3-5:R-:W-:Y:S05]  /*47b0*/  CALL.REL.NOINC `($__internal_0_$__cuda_sm10x_tcgen05_guardrail_trap_col_being_dealloced_not_returned_by_alloc) ;  /* 0x0000006800cc7944 */ /* 0x028fea0003c00000 */
[----:B------:R-:W-:Y:S05]  /*47c0*/  BRA `(.L_x_90) ;  /* 0x0000000000087947 */ /* 0x000fea0003800000 */
.L_x_88:
[----:B------:R-:W-:Y:S02]  /*47d0*/  MOV R2, 0x47f0 ;  /* 0x000047f000027802 */ /* 0x000fe40000000f00 */
[----:B---3-5:R-:W-:Y:S05]  /*47e0*/  CALL.REL.NOINC `($__internal_2_$__cuda_sm10x_tcgen05_guardrail_trap_unallocated_columns_being_dealloced) ;  /* 0x0000006800d87944 */ /* 0x028fea0003c00000 */
.L_x_90:
[----:B------:R-:W-:Y:S01]  /*47f0*/  NOP ;  /* 0x0000000000007918 */ /* 0x000fe20000000000 */
[----:B------:R-:W-:Y:S05]  /*4800*/  EXIT ;  /* 0x000000000000794d */ /* 0x000fea0003800000 */
.L_x_72:
[----:B------:R-:W-:-:S09]  /*4810*/  UISETP.NE.OR UP0, UPT, UR17, 0x3, !UP3 ;  /* 0x000000031100788c */ /* 0x000fd2000df05670 */
[----:B------:R-:W-:Y:S05]  /*4820*/  BRA.U UP0, `(.L_x_91) ;  /* 0x0000001100587547 */ /* 0x000fea000b800000 */
[----:B------:R-:W1:Y:S01]  /*4830*/  LDCU UR31, c[0x0][0x370] ;  /* 0x00006e00ff1f77ac */ /* 0x000e620008000800 */
[----:B------:R-:W2:Y:S01]  /*4840*/  LDC.64 R16, c[0x0][0x348] ;  /* 0x0000d200ff107b82 */ /* 0x000ea20000000a00 */
[----:B------:R-:W-:Y:S02]  /*4850*/  HFMA2 R13, -RZ, RZ, 0, 0 ;  /* 0x00000000ff0d7431 */ /* 0x000fe400000001ff */
[----:B------:R-:W-:Y:S01]  /*4860*/  IMAD.MOV.U32 R15, RZ, RZ, 0x1 ;  /* 0x00000001ff0f7424 */ /* 0x000fe200078e00ff */
[----:B------:R-:W1:Y:S01]  /*4870*/  LDCU.128 UR48, c[0x0][0xb10] ;  /* 0x00016200ff3077ac */ /* 0x000e620008000c00 */
[----:B------:R-:W-:Y:S01]  /*4880*/  IMAD.MOV.U32 R14, RZ, RZ, RZ ;  /* 0x000000ffff0e7224 */ /* 0x000fe200078e00ff */
[----:B------:R-:W-:Y:S01]  /*4890*/  MOV R7, 0x1000 ;  /* 0x0000100000077802 */ /* 0x000fe20000000f00 */
[----:B------:R-:W3:Y:S01]  /*48a0*/  LDCU UR30, c[0x0][0x374] ;  /* 0x00006e80ff1e77ac */ /* 0x000ee20008000800 */
[----:B------:R-:W4:Y:S01]  /*48b0*/  LDC.64 R2, c[0x0][0x888] ;  /* 0x00022200ff027b82 */ /* 0x000f220000000a00 */
[----:B------:R-:W3:Y:S01]  /*48c0*/  LDCU UR15, c[0x0][0xb0c] ;  /* 0x00016180ff0f77ac */ /* 0x000ee20008000800 */
[----:B------:R-:W2:Y:S06]  /*48d0*/  LDCU UR40, c[0x0][0xb20] ;  /* 0x00016400ff2877ac */ /* 0x000eac0008000800 */
[----:B------:R-:W4:Y:S01]  /*48e0*/  LDC.64 R4, c[0x0][0x890] ;  /* 0x00022400ff047b82 */ /* 0x000f220000000a00 */
[----:B------:R-:W2:Y:S01]  /*48f0*/  LDCU UR4, c[0x0][0xb30] ;  /* 0x00016600ff0477ac */ /* 0x000ea20008000800 */
[----:B------:R-:W-:Y:S01]  /*4900*/  UMOV UR21, 0x400 ;  /* 0x0000040000157882 */ /* 0x000fe20000000000 */
[----:B-1----:R-:W-:-:S02]  /*4910*/  UIMAD.WIDE.U32 UR6, UR31, UR48, URZ ;  /* 0x000000301f0672a5 */ /* 0x002fc4000f8e00ff */
[----:B---3--:R-:W-:Y:S02]  /*4920*/  UIMAD.WIDE.U32 UR8, UR30, UR51, URZ ;  /* 0x000000331e0872a5 */ /* 0x008fe4000f8e00ff */
[----:B------:R-:W-:Y:S02]  /*4930*/  ULEA UR21, UR45, UR21, 0x18 ;  /* 0x000000152d157291 */ /* 0x000fe4000f8ec0ff */
[----:B------:R-:W-:Y:S02]  /*4940*/  UPLOP3.LUT UP3, UPT, UPT, UPT, UPT, 0x40, 0x4 ;  /* 0x000000000004789c */ /* 0x000fe40003f6e870 */
[----:B------:R-:W-:Y:S01]  /*4950*/  UIADD3 UR37, UPT, UPT, UR21, 0x158, URZ ;  /* 0x0000015815257890 */ /* 0x000fe2000fffe0ff */
[----:B------:R-:W-:Y:S01]  /*4960*/  UMOV UR6, UR7 ;  /* 0x0000000700067c82 */ /* 0x000fe20008000000 */
[----:B------:R-:W-:Y:S01]  /*4970*/  UMOV UR38, UR9 ;  /* 0x0000000900267c82 */ /* 0x000fe20008000000 */
[----:B------:R-:W-:Y:S02]  /*4980*/  UISETP.GE.AND UP0, UPT, UR42, 0x1, UPT ;  /* 0x000000012a00788c */ /* 0x000fe4000bf06270 */
[----:B------:R-:W-:Y:S01]  /*4990*/  UISETP.NE.AND UP4, UPT, UR42, 0x1, UPT ;  /* 0x000000012a00788c */ /* 0x000fe2000bf85270 */
[----:B------:R-:W1:Y:S01]  /*49a0*/  LDCU.64 UR22, c[0x0][0xb28] ;  /* 0x00016500ff1677ac */ /* 0x000e620008000a00 */
[----:B------:R-:W-:-:S02]  /*49b0*/  UISETP.NE.AND UP6, UPT, UR15, 0x1, UPT ;  /* 0x000000010f00788c */ /* 0x000fc4000bfc5270 */
[----:B------:R-:W-:Y:S02]  /*49c0*/  UISETP.NE.AND UP5, UPT, UR50, 0x1, UPT ;  /* 0x000000013200788c */ /* 0x000fe4000bfa5270 */
[----:B------:R-:W-:Y:S02]  /*49d0*/  UIADD3 UR33, UPT, UPT, UR21, 0x140, URZ ;  /* 0x0000014015217890 */ /* 0x000fe4000fffe0ff */
[----:B------:R-:W-:Y:S02]  /*49e0*/  UIADD3 UR25, UPT, UPT, UR21, 0x148, URZ ;  /* 0x0000014815197890 */ /* 0x000fe4000fffe0ff */
[----:B------:R-:W-:Y:S02]  /*49f0*/  UIADD3 UR17, UPT, UPT, UR21, 0x150, URZ ;  /* 0x0000015015117890 */ /* 0x000fe4000fffe0ff */
[----:B------:R-:W-:Y:S02]  /*4a00*/  UPRMT UR37, UR45, 0x654, UR37 ;  /* 0x000006542d257896 */ /* 0x000fe40008000025 */
[----:B------:R-:W-:-:S02]  /*4a10*/  USHF.R.U32.HI UR39, URZ, UR49, UR6 ;  /* 0x00000031ff277299 */ /* 0x000fc40008011606 */
[----:B--2---:R-:W-:Y:S02]  /*4a20*/  USHF.R.U32.HI UR38, URZ, UR40, UR38 ;  /* 0x00000028ff267299 */ /* 0x004fe40008011626 */
[----:B------:R-:W-:-:S11]  /*4a30*/  UISETP.NE.AND UP2, UPT, UR4, 0x1, UPT ;  /* 0x000000010400788c */ /* 0x000fd6000bf45270 */
.L_x_102:
[C---:B------:R-:W-:Y:S02]  /*4a40*/  LEA R12, R14.reuse, UR21, 0x3 ;  /* 0x000000150e0c7c11 */ /* 0x040fe4000f8e18ff */
[----:B------:R-:W-:Y:S02]  /*4a50*/  SHF.L.U32 R0, R13, 0x1f, RZ ;  /* 0x0000001f0d007819 */ /* 0x000fe400000006ff */
[----:B------:R-:W-:Y:S02]  /*4a60*/  LEA R8, R14, UR21, 0x4 ;  /* 0x000000150e087c11 */ /* 0x000fe4000f8e20ff */
[----:B--2---:R-:W2:Y:S02]  /*4a70*/  SYNCS.PHASECHK.TRANS64.TRYWAIT P0, [R12+URZ+0x190], R0 ;  /* 0x000190000c0075a7 */ /* 0x004ea400080011ff */
[----:B--2---:R-:W-:Y:S05]  /*4a80*/  @!P0 BRA `(.L_x_92) ;  /* 0x0000006000cc8947 */ /* 0x004fea0003800000 */
.L_x_208:
[----:B------:R-:W3:Y:S01]  /*4a90*/  LDS.128 R8, [R8+0x220] ;  /* 0x0002200008087984 */ /* 0x000ee20000000c00 */
[----:B------:R-:W-:Y:S01]  /*4aa0*/  UISETP.GE.AND UP0, UPT, UR42, 0x1, UPT ;  /* 0x000000012a00788c */ /* 0x000fe2000bf06270 */
[----:B------:R-:W-:Y:S01]  /*4ab0*/  @!PT LDS RZ, [RZ] ;  /* 0x00000000fffff984 */ /* 0x000fe20000000800 */
[----:B------:R-:W-:Y:S01]  /*4ac0*/  @!PT LDS RZ, [RZ] ;  /* 0x00000000fffff984 */ /* 0x000fe20000000800 */
[----:B------:R-:W-:Y:S01]  /*4ad0*/  @!PT LDS RZ, [RZ] ;  /* 0x00000000fffff984 */ /* 0x000fe20000000800 */
[----:B------:R-:W-:Y:S01]  /*4ae0*/  @!PT LDS RZ, [RZ] ;  /* 0x00000000fffff984 */ /* 0x000fe20000000800 */
[----:B------:R1:W-:Y:S06]  /*4af0*/  MEMBAR.ALL.CTA ;  /* 0x0000000000007992 */ /* 0x0003ec0000008000 */
[----:B-1----:R-:W1:Y:S01]  /*4b00*/  FENCE.VIEW.ASYNC.S ;  /* 0x00000000000073c6 */ /* 0x002e620000000000 */
[----:B---3--:R-:W-:Y:S11]  /*4b10*/  LOP3.LUT P0, RZ, R10, 0x1, RZ, 0xc0, !PT ;  /* 0x000000010aff7812 */ /* 0x008ff6000780c0ff */
[----:B------:R-:W-:Y:S02]  /*4b20*/  @!UPT UIADD3 URZ, UPT, UPT, URZ, URZ, URZ ;  /* 0x000000fffffff290 */ /* 0x000fe4000fffe0ff */
[----:B-1----:R-:W-:Y:S01]  /*4b30*/  VOTEU.ANY UP1, P0 ;  /* 0x0000000000ff7886 */ /* 0x002fe20000020100 */
[----:B------:R-:W-:Y:S11]  /*4b40*/  PLOP3.LUT P0, PT, PT, PT, UP1, 0x80, 0x8 ;  /* 0x000000000008781c */ /* 0x000ff60003f0f018 */
[----:B------:R-:W-:Y:S02]  /*4b50*/  @!UPT UIADD3 URZ, UPT, UPT, URZ, URZ, URZ ;  /* 0x000000fffffff290 */ /* 0x000fe4000fffe0ff */
[----:B--2---:R-:W-:Y:S02]  /*4b60*/  @P0 SHF.R.U32.HI R0, RZ, 0x10, R9 ;  /* 0x00000010ff000819 */ /* 0x004fe40000011609 */
[----:B------:R-:W-:Y:S02]  /*4b70*/  @P0 MOV R6, R8 ;  /* 0x0000000800060202 */ /* 0x000fe40000000f00 */
[----:B------:R-:W-:Y:S01]  /*4b80*/  @P0 R2UR UR4, R0 ;  /* 0x00000000000402ca */ /* 0x000fe200000e0000 */
[----:B------:R-:W-:Y:S01]  /*4b90*/  VIADD R0, R12, 0x1a0 ;  /* 0x000001a00c007836 */ /* 0x000fe20000000000 */
[----:B------:R-:W-:Y:S02]  /*4ba0*/  @P0 LOP3.LUT R8, R9, 0xffff, RZ, 0xc0, !PT ;  /* 0x0000ffff09080812 */ /* 0x000fe400078ec0ff */
[----:B------:R-:W-:Y:S02]  /*4bb0*/  @P0 R2UR UR6, R6 ;  /* 0x00000000060602ca */ /* 0x000fe400000e0000 */
[----:B------:R-:W-:Y:S02]  /*4bc0*/  PRMT R0, RZ, 0x654, R0 ;  /* 0x00000654ff007816 */ /* 0x000fe40000000000 */
[----:B------:R-:W-:Y:S02]  /*4bd0*/  @P0 R2UR UR5, R8 ;  /* 0x00000000080502ca */ /* 0x000fe400000e0000 */
[----:B------:R1:W-:Y:S03]  /*4be0*/  SYNCS.ARRIVE.TRANS64.RED.A1T0 RZ, [R0+URZ], RZ ;  /* 0x000000ff00ff79a7 */ /* 0x0003e600081004ff */
[----:B------:R-:W-:Y:S04]  /*4bf0*/  @UP1 UMOV UR29, UR4 ;  /* 0x00000004001d1c82 */ /* 0x000fe80008000000 */
[----:B------:R-:W-:Y:S04]  /*4c00*/  @UP1 UMOV UR14, UR6 ;  /* 0x00000006000e1c82 */ /* 0x000fe80008000000 */
[----:B------:R-:W-:Y:S01]  /*4c10*/  @UP1 UMOV UR13, UR5 ;  /* 0x00000005000d1c82 */ /* 0x000fe20008000000 */
[----:B------:R-:W-:Y:S05]  /*4c20*/  BRA.U !UP0, `(.L_x_93) ;  /* 0x0000000108a47547 */ /* 0x000fea000b800000 */
[----:B------:R-:W-:Y:S02]  /*4c30*/  UIMAD.WIDE.U32 UR18, UR13, UR51, URZ ;  /* 0x000000330d1272a5 */ /* 0x000fe4000f8e00ff */
[----:B------:R-:W-:Y:S02]  /*4c40*/  UIMAD.WIDE.U32 UR26, UR14, UR48, URZ ;  /* 0x000000300e1a72a5 */ /* 0x000fe4000f8e00ff */
[----:B------:R-:W-:Y:S02]  /*4c50*/  USEL UR4, UR30, UR38, !UP5 ;  /* 0x000000261e047287 */ /* 0x000fe4000e800000 */
[----:B------:R-:W-:Y:S02]  /*4c60*/  USEL UR7, UR31, UR39, !UP6 ;  /* 0x000000271f077287 */ /* 0x000fe4000f000000 */
[----:B------:R-:W-:Y:S02]  /*4c70*/  UIMAD.WIDE.U32 UR8, UR4, UR22, URZ ;  /* 0x00000016040872a5 */ /* 0x000fe4000f8e00ff */
[----:B------:R-:W-:Y:S01]  /*4c80*/  UIMAD.WIDE.U32 UR10, UR7, UR22, URZ ;  /* 0x00000016070a72a5 */ /* 0x000fe2000f8e00ff */
[----:B------:R-:W-:Y:S02]  /*4c90*/  UMOV UR5, UR19 ;  /* 0x0000001300057c82 */ /* 0x000fe40008000000 */
[----:B------:R-:W-:Y:S03]  /*4ca0*/  USHF.R.U32.HI UR6, URZ, UR40, UR5 ;  /* 0x00000028ff067299 */ /* 0x000fe60008011605 */
[----:B------:R-:W-:Y:S01]  /*4cb0*/  UMOV UR5, UR27 ;  /* 0x0000001b00057c82 */ /* 0x000fe20008000000 */
[----:B------:R-:W-:Y:S02]  /*4cc0*/  USEL UR6, UR13, UR6, !UP5 ;  /* 0x000000060d067287 */ /* 0x000fe4000e800000 */
[----:B------:R-:W-:Y:S03]  /*4cd0*/  USHF.R.U32.HI UR12, URZ, UR49, UR5 ;  /* 0x00000031ff0c7299 */ /* 0x000fe60008011605 */
[----:B------:R-:W-:Y:S02]  /*4ce0*/  UMOV UR5, UR9 ;  /* 0x0000000900057c82 */ /* 0x000fe40008000000 */
[----:B------:R-:W-:Y:S03]  /*4cf0*/  @UP4 USHF.R.U32.HI UR4, URZ, UR23, UR5 ;  /* 0x00000017ff044299 */ /* 0x000fe60008011605 */
[----:B------:R-:W-:Y:S01]  /*4d00*/  UMOV UR5, UR11 ;  /* 0x0000000b00057c82 */ /* 0x000fe20008000000 */
[----:B------:R-:W-:Y:S02]  /*4d10*/  UIMAD UR4, UR42, UR4, URZ ;  /* 0x000000042a0472a4 */ /* 0x000fe4000f8e02ff */
[----:B------:R-:W-:Y:S02]  /*4d20*/  @UP4 USHF.R.U32.HI UR7, URZ, UR23, UR5 ;  /* 0x00000017ff074299 */ /* 0x000fe40008011605 */
[----:B------:R-:W-:Y:S02]  /*4d30*/  UIMAD.WIDE.U32 UR10, UR6, UR22, URZ ;  /* 0x00000016060a72a5 */ /* 0x000fe4000f8e00ff */
[----:B------:R-:W-:Y:S02]  /*4d40*/  USEL UR5, UR14, UR12, !UP6 ;  /* 0x0000000c0e057287 */ /* 0x000fe4000f000000 */
[----:B------:R-:W-:Y:S02]  /*4d50*/  UIMAD UR8, UR42, UR7, URZ ;  /* 0x000000072a0872a4 */ /* 0x000fe4000f8e02ff */
[----:B------:R-:W-:Y:S03]  /*4d60*/  UISETP.GE.AND UP0, UPT, UR6, UR4, UPT ;  /* 0x000000040600728c */ /* 0x000fe6000bf06270 */
[----:B------:R-:W-:Y:S01]  /*4d70*/  UMOV UR4, UR11 ;  /* 0x0000000b00047c82 */ /* 0x000fe20008000000 */
[----:B------:R-:W-:Y:S02]  /*4d80*/  UISETP.GE.OR UP0, UPT, UR5, UR8, UP0 ;  /* 0x000000080500728c */ /* 0x000fe40008706670 */
[----:B------:R-:W-:Y:S02]  /*4d90*/  USHF.R.U32.HI UR4, URZ, UR23, UR4 ;  /* 0x00000017ff047299 */ /* 0x000fe40008011604 */
[----:B------:R-:W-:Y:S02]  /*4da0*/  UIMAD.WIDE.U32 UR8, UR5, UR22, URZ ;  /* 0x00000016050872a5 */ /* 0x000fe4000f8e00ff */
[----:B------:R-:W-:Y:S04]  /*4db0*/  USEL UR10, UR6, UR4, !UP4 ;  /* 0x00000004060a7287 */ /* 0x000fe8000e000000 */
[----:B------:R-:W-:Y:S01]  /*4dc0*/  UIADD3 UR11, UPT, UPT, -UR10, URZ, URZ ;  /* 0x000000ff0a0b7290 */ /* 0x000fe2000fffe1ff */
[----:B------:R-:W-:Y:S02]  /*4dd0*/  @!UP0 UMOV UR4, UR9 ;  /* 0x0000000900048c82 */ /* 0x000fe40008000000 */
[----:B------:R-:W-:Y:S02]  /*4de0*/  @!UP0 USHF.R.U32.HI UR4, URZ, UR23, UR4 ;  /* 0x00000017ff048299 */ /* 0x000fe40008011604 */
[----:B------:R-:W-:Y:S02]  /*4df0*/  UIMAD UR8, UR42, UR11, UR6 ;  /* 0x0000000b2a0872a4 */ /* 0x000fe4000f8e0206 */
[----:B------:R-:W-:Y:S04]  /*4e00*/  @!UP0 USEL UR4, UR5, UR4, !UP4 ;  /* 0x0000000405048287 */ /* 0x000fe8000e000000 */
[----:B------:R-:W-:Y:S02]  /*4e10*/  @!UP0 UIMAD UR8, UR7, UR8, UR4 ;  /* 0x00000008070882a4 */ /* 0x000fe4000f8e0204 */
[----:B------:R-:W-:Y:S02]  /*4e20*/  @!UP0 UIADD3 UR9, UPT, UPT, UR10, -UR4, URZ ;  /* 0x800000040a098290 */ /* 0x000fe4000fffe0ff */
[----:B------:R-:W-:Y:S02]  /*4e30*/  UIADD3 UR4, UPT, UPT, -UR5, URZ, URZ ;  /* 0x000000ff05047290 */ /* 0x000fe4000fffe1ff */
[----:B------:R-:W-:Y:S02]  /*4e40*/  UIADD3 UR7, UPT, UPT, -UR6, URZ, URZ ;  /* 0x000000ff06077290 */ /* 0x000fe4000fffe1ff */
[----:B------:R-:W-:Y:S02]  /*4e50*/  @!UP0 UIMAD UR6, UR9, UR42, UR5 ;  /* 0x0000002a090682a4 */ /* 0x000fe4000f8e0205 */
[----:B------:R-:W-:Y:S02]  /*4e60*/  UIMAD UR14, UR15, UR4, UR14 ;  /* 0x000000040f0e72a4 */ /* 0x000fe4000f8e020e */
[----:B------:R-:W-:Y:S01]  /*4e70*/  UIMAD UR13, UR50, UR7, UR13 ;  /* 0x00000007320d72a4 */ /* 0x000fe2000f8e020d */
[----:B------:R-:W-:Y:S02]  /*4e80*/  @!UP0 UMOV UR5, UR8 ;  /* 0x0000000800058c82 */ /* 0x000fe40008000000 */
[----:B------:R-:W-:Y:S02]  /*4e90*/  UIMAD UR14, UR5, UR15, UR14 ;  /* 0x0000000f050e72a4 */ /* 0x000fe4000f8e020e */
[----:B------:R-:W-:Y:S11]  /*4ea0*/  UIMAD UR13, UR6, UR50, UR13 ;  /* 0x00000032060d72a4 */ /* 0x000ff6000f8e020d */
[----:B------:R-:W-:Y:S01]  /*4eb0*/  @!UPT UIADD3 URZ, UPT, UPT, URZ, URZ, URZ ;  /* 0x000000fffffff290 */ /* 0x000fe2000fffe0ff */
.L_x_93:
[----:B------:R-:W2:Y:S01]  /*4ec0*/  @!UP2 LDCU.128 UR8, c[0x0][0xb10] ;  /* 0x00016200ff08a7ac */ /* 0x000ea20008000c00 */
[C---:B----4-:R-:W-:Y:S02]  /*4ed0*/  ISETP.NE.U32.AND P1, PT, R4.reuse, RZ, PT ;  /* 0x000000ff0400720c */ /* 0x050fe40003f25070 */
[----:B------:R-:W-:Y:S02]  /*4ee0*/  ISETP.NE.U32.AND P0, PT, R4, RZ, PT ;  /* 0x000000ff0400720c */ /* 0x000fe40003f05070 */
[C---:B------:R-:W-:Y:S02]  /*4ef0*/  ISETP.NE.AND.EX P1, PT, R5.reuse, RZ, PT, P1 ;  /* 0x000000ff0500720c */ /* 0x040fe40003f25310 */
[----:B------:R-:W-:Y:S01]  /*4f00*/  ISETP.NE.AND.EX P0, PT, R5, RZ, PT, P0 ;  /* 0x000000ff0500720c */ /* 0x000fe20003f05300 */
[----:B------:R-:W3:Y:S01]  /*4f10*/  @!UP2 LDCU UR5, c[0x0][0xb0c] ;  /* 0x00016180ff05a7ac */ /* 0x000ee20008000800 */
[----:B------:R-:W-:Y:S01]  /*4f20*/  SHF.L.U32 R9, R15, 0x1f, RZ ;  /* 0x0000001f0f097819 */ /* 0x000fe200000006ff */
[----:B------:R-:W-:Y:S02]  /*4f30*/  USHF.L.U32 UR35, UR16, 0x6, URZ ;  /* 0x0000000610237899 */ /* 0x000fe400080006ff */
[----:B------:R-:W-:Y:S02]  /*4f40*/  USHF.L.U32 UR34, UR20, 0x8, URZ ;  /* 0x0000000814227899 */ /* 0x000fe400080006ff */
[----:B--2---:R-:W-:Y:S07]  /*4f50*/  UIMAD.WIDE.U32 UR6, UR14, UR8, URZ ;  /* 0x000000080e0672a5 */ /* 0x004fee000f8e00ff */
[----:B------:R-:W-:Y:S01]  /*4f60*/  @!UP2 UMOV UR4, UR7 ;  /* 0x000000070004ac82 */ /* 0x000fe20008000000 */
[----:B---3--:R-:W-:Y:S02]  /*4f70*/  @!UP2 UISETP.NE.AND UP0, UPT, UR5, 0x1, UPT ;  /* 0x000000010500a88c */ /* 0x008fe4000bf05270 */
[----:B------:R-:W-:Y:S02]  /*4f80*/  @!UP2 USHF.R.U32.HI UR4, URZ, UR9, UR4 ;  /* 0x00000009ff04a299 */ /* 0x000fe40008011604 */
[----:B------:R-:W-:Y:S02]  /*4f90*/  UIMAD.WIDE.U32 UR6, UR13, UR11, URZ ;  /* 0x0000000b0d0672a5 */ /* 0x000fe4000f8e00ff */
[----:B------:R-:W-:Y:S02]  /*4fa0*/  @!UP2 USEL UR8, UR14, UR4, !UP0 ;  /* 0x000000040e08a287 */ /* 0x000fe4000c000000 */
[----:B------:R-:W-:Y:S03]  /*4fb0*/  @!UP2 UISETP.NE.AND UP0, UPT, UR10, 0x1, UPT ;  /* 0x000000010a00a88c */ /* 0x000fe6000bf05270 */
[----:B------:R-:W-:Y:S02]  /*4fc0*/  @!UP2 UMOV UR6, UR7 ;  /* 0x000000070006ac82 */ /* 0x000fe40008000000 */
[----:B------:R-:W2:Y:S02]  /*4fd0*/  @!UP2 LDCU UR4, c[0x0][0xb20] ;  /* 0x00016400ff04a7ac */ /* 0x000ea40008000800 */
[----:B--2---:R-:W-:Y:S04]  /*4fe0*/  @!UP2 USHF.R.U32.HI UR6, URZ, UR4, UR6 ;  /* 0x00000004ff06a299 */ /* 0x004fe80008011606 */
[----:B------:R-:W-:Y:S04]  /*4ff0*/  @!UP2 USEL UR6, UR13, UR6, !UP0 ;  /* 0x000000060d06a287 */ /* 0x000fe8000c000000 */
[----:B------:R-:W-:Y:S02]  /*5000*/  @!UP2 UIADD3 UR4, UPT, UPT, -UR8, UR6, URZ ;  /* 0x000000060804a290 */ /* 0x000fe4000fffe1ff */
[----:B------:R-:W-:Y:S02]  /*5010*/  @!UP2 UIADD3 UR6, UPT, UPT, UR8, -UR6, URZ ;  /* 0x800000060806a290 */ /* 0x000fe4000fffe0ff */
[----:B------:R-:W-:Y:S02]  /*5020*/  @!UP2 UIMAD UR14, UR4, UR5, UR14 ;  /* 0x00000005040ea2a4 */ /* 0x000fe4000f8e020e */
[----:B------:R-:W-:Y:S01]  /*5030*/  @!UP2 UIMAD UR13, UR6, UR10, UR13 ;  /* 0x0000000a060da2a4 */ /* 0x000fe2000f8e020d */
[----:B------:R-:W-:Y:S11]  /*5040*/  BRA.U UP3, `(.L_x_94) ;  /* 0x0000000103107547 */ /* 0x000ff6000b800000 */
[----:B------:R-:W-:Y:S04]  /*5050*/  MOV R6, UR43 ;  /* 0x0000002b00067c02 */ /* 0x000fe80008000f00 */
[----:B------:R-:W-:Y:S04]  /*5060*/  SHF.L.U32 R6, R6, 0x1f, RZ ;  /* 0x0000001f06067819 */ /* 0x000fe800000006ff */
[----:B------:R-:W2:Y:S02]  /*5070*/  SYNCS.PHASECHK.TRANS64.TRYWAIT P2, [UR21+0x188], R6 ;  /* 0x00018806ff0075a7 */ /* 0x000ea40008041115 */
[----:B--2---:R-:W-:Y:S05]  /*5080*/  @!P2 BRA `(.L_x_95) ;  /* 0x0000005c0060a947 */ /* 0x004fea0003800000 */
.L_x_94:
[----:B------:R-:W-:Y:S05]  /*5090*/  @!P1 BRA `(.L_x_96) ;  /* 0x0000000000309947 */ /* 0x000fea0003800000 */
[----:B------:R-:W-:Y:S01]  /*50a0*/  ISETP.NE.U32.AND P1, PT, R2, RZ, PT ;  /* 0x000000ff0200720c */ /* 0x000fe20003f25070 */
[----:B------:R-:W2:Y:S01]  /*50b0*/  LDCU.64 UR4, c[0x0][0x358] ;  /* 0x00006b00ff0477ac */ /* 0x000ea20008000a00 */
[----:B------:R-:W-:Y:S02]  /*50c0*/  IMAD.MOV.U32 R74, RZ, RZ, 0x1 ;  /* 0x00000001ff4a7424 */ /* 0x000fe400078e00ff */
[----:B------:R-:W-:Y:S11]  /*50d0*/  ISETP.NE.AND.EX P1, PT, R3, RZ, PT, P1 ;  /* 0x000000ff0300720c */ /* 0x000ff60003f25310 */
[----:B------:R-:W-:Y:S02]  /*50e0*/  @!UPT UIADD3 URZ, UPT, UPT, URZ, URZ, URZ ;  /* 0x000000fffffff290 */ /* 0x000fe4000fffe0ff */
[----:B------:R-:W3:Y:S01]  /*50f0*/  @P1 LDC.64 R10, c[0x0][0x888] ;  /* 0x00022200ff0a1b82 */ /* 0x000ee20000000a00 */
[----:B-1----:R-:W-:Y:S04]  /*5100*/  @P1 IMAD R0, R4, UR36, RZ ;  /* 0x0000002404001c24 */ /* 0x002fe8000f8e02ff */
[----:B---3--:R-:W-:Y:S04]  /*5110*/  @P1 IMAD.WIDE R10, R0, 0x4, R10 ;  /* 0x00000004000a1825 */ /* 0x008fe800078e020a */
[----:B------:R-:W-:Y:S01]  /*5120*/  HFMA2 R0, -RZ, RZ, 0, 5.9604644775390625e-08 ;  /* 0x00000001ff007431 */ /* 0x000fe200000001ff */
[----:B--2--5:R2:W5:Y:S04]  /*5130*/  @P1 LDG.E R40, desc[UR4][R10.64] ;  /* 0x000000040a281981 */ /* 0x024568000c1e1900 */
[----:B------:R-:W-:Y:S01]  /*5140*/  @!P1 PRMT R74, R0, 0x7610, R74 ;  /* 0x00007610004a9816 */ /* 0x000fe2000000004a */
[----:B--2---:R-:W3:Y:S06]  /*5150*/  @!P1 LDC R40, c[0x0][0x880] ;  /* 0x00022000ff289b82 */ /* 0x004eec0000000800 */
.L_x_96:
[----:B---3-5:R-:W-:Y:S01]  /*5160*/  @!P0 ISETP.EQ.AND P1, PT, R40, RZ, PT ;  /* 0x000000ff2800820c */ /* 0x028fe20003f22270 */
[----:B------:R-:W-:Y:S01]  /*5170*/  @!UPT UIADD3 URZ, UPT, UPT, URZ, URZ, URZ ;  /* 0x000000fffffff290 */ /* 0x000fe2000fffe0ff */
[----:B------:R-:W-:Y:S11]  /*5180*/  @!P0 BRA `(.L_x_97) ;  /* 0x0000000000188947 */ /* 0x000ff60003800000 */
[----:B------:R-:W-:Y:S02]  /*5190*/  LOP3.LUT P0, RZ, R74, 0xff, RZ, 0xc0, !PT ;  /* 0x000000ff4aff7812 */ /* 0x000fe4000780c0ff */
[----:B------:R-:W-:Y:S04]  /*51a0*/  ISETP.NE.U32.AND P1, PT, R2, RZ, PT ;  /* 0x000000ff0200720c */ /* 0x000fe80003f25070 */
[----:B------:R-:W-:Y:S04]  /*51b0*/  ISETP.NE.AND.EX P1, PT, R3, RZ, PT, P1 ;  /* 0x000000ff0300720c */ /* 0x000fe80003f25310 */
[----:B------:R-:W-:Y:S03]  /*51c0*/  PLOP3.LUT P1, PT, P1, PT, PT, 0x8, 0x80 ;  /* 0x000000000080781c */ /* 0x000fe60000f2e170 */
[----:B------:R-:W-:Y:S11]  /*51d0*/  @P0 ISETP.EQ.AND P1, PT, R40, RZ, PT ;  /* 0x000000ff2800020c */ /* 0x000ff60003f22270 */
[----:B------:R-:W-:Y:S02]  /*51e0*/  @!UPT UIADD3 URZ, UPT, UPT, URZ, URZ, URZ ;  /* 0x000000fffffff290 */ /* 0x000fe4000fffe0ff */
.L_x_97:
[----:B------:R-:W2:Y:S01]  /*51f0*/  SYNCS.PHASECHK.TRANS64.TRYWAIT P2, [UR21+0x160], R9 ;  /* 0x00016009ff0075a7 */ /* 0x000ea20008041115 */
[----:B------:R-:W-:Y:S04]  /*5200*/  ELECT P0, URZ, PT ;  /* 0x0000000000ff782f */ /* 0x000fe80003800000 */
[----:B------:R-:W-:Y:S11]  /*5210*/  PLOP3.LUT P1, PT, P1, P0, PT, 0xf2, 0x2f ;  /* 0x00000000002f781c */ /* 0x000ff60000f21e72 */
[----:B------:R-:W-:Y:S02]  /*5220*/  @!UPT UIADD3 URZ, UPT, UPT, URZ, URZ, URZ ;  /* 0x000000fffffff290 */ /* 0x000fe4000fffe0ff */
[----:B------:R-:W-:Y:S05]  /*5230*/  @!P1 IADD3 R8, P0, PT, R16, 0x580, RZ ;  /* 0x0000058010089810 */ /* 0x000fea0007f1e0ff */
[----:B-1----:R-:W-:Y:S01]  /*5240*/  @!P1 IMAD.X R6, RZ, RZ, R17, P0 ;  /* 0x000000ffff069224 */ /* 0x002fe200000e0611 */
[----:B--2---:R-:W-:Y:S07]  /*5250*/  @!P2 BRA `(.L_x_98) ;  /* 0x0000005c0004a947 */ /* 0x004fee0003800000 */
.L_x_211:
[----:B------:R-:W-:Y:S01]  /*5260*/  @!P1 R2UR UR5, R8 ;  /* 0x00000000080592ca */ /* 0x000fe200000e0000 */
[----:B------:R-:W-:Y:S01]  /*5270*/  VOTEU.ALL UP0, P1 ;  /* 0x0000000000ff7886 */ /* 0x000fe20000800000 */
[----:B------:R-:W-:Y:S01]  /*5280*/  @!P1 R2UR UR4, R6 ;  /* 0x00000000060492ca */ /* 0x000fe200000e0000 */
[----:B-1----:R-:W-:Y:S01]  /*5290*/  @!P1 IMAD.MOV.U32 R0, RZ, RZ, 0x1000 ;  /* 0x00001000ff009424 */ /* 0x002fe200078e00ff */
[----:B------:R-:W-:Y:S01]  /*52a0*/  UMOV UR8, 0x0 ;  /* 0x0000000000087882 */ /* 0x000fe20000000000 */
[----:B------:R-:W-:Y:S01]  /*52b0*/  UMOV UR9, 0x10000000 ;  /* 0x1000000000097882 */ /* 0x000fe20000000000 */
[----:B------:R-:W-:Y:S01]  /*52c0*/  @!UP0 UIADD3 UR32, UPT, UPT, UR21, 0x400, URZ ;  /* 0x0000040015208890 */ /* 0x000fe2000fffe0ff */
[----:B------:R-:W-:Y:S01]  /*52d0*/  @!P1 IADD3 R8, P0, PT, R16, 0x580, RZ ;  /* 0x0000058010089810 */ /* 0x000fe20007f1e0ff */
[----:B------:R-:W-:Y:S01]  /*52e0*/  VOTEU.ALL UP0, P1 ;  /* 0x0000000000ff7886 */ /* 0x000fe20000800000 */
[----:B------:R-:W-:Y:S03]  /*52f0*/  UPRMT UR6, UR45, 0x654, UR33 ;  /* 0x000006542d067896 */ /* 0x000fe60008000021 */
[----:B------:R-:W-:Y:S02]  /*5300*/  @!P1 IMAD.X R6, RZ, RZ, R17, P0 ;  /* 0x000000ffff069224 */ /* 0x000fe400000e0611 */
[----:B------:R-:W-:Y:S02]  /*5310*/  IMAD.U32 R10, RZ, RZ, UR5 ;  /* 0x00000005ff0a7e24 */ /* 0x000fe4000f8e00ff */
[----:B------:R-:W-:Y:S03]  /*5320*/  IMAD.U32 R11, RZ, RZ, UR4 ;  /* 0x00000004ff0b7e24 */ /* 0x000fe6000f8e00ff */
[----:B------:R-:W-:Y:S02]  /*5330*/  @!P1 R2UR UR4, R10 ;  /* 0x000000000a0492ca */ /* 0x000fe400000e0000 */
[----:B------:R-:W-:Y:S11]  /*5340*/  @!P1 R2UR UR5, R11 ;  /* 0x000000000b0592ca */ /* 0x000ff600000e0000 */
[----:B------:R-:W-:Y:S02]  /*5350*/  @!UPT UIADD3 URZ, UPT, UPT, URZ, URZ, URZ ;  /* 0x000000fffffff290 */ /* 0x000fe4000fffe0ff */
[----:B------:R1:W-:Y:S01]  /*5360*/  @!UP0 UTMALDG.3D [UR32], [UR4], desc[UR8] ;  /* 0x00000820040085b4 */ /* 0x0003e20008011000 */
[----:B------:R1:W-:Y:S01]  /*5370*/  @!P1 SYNCS.ARRIVE.TRANS64.RED.A0TR RZ, [UR21+0x140], R0 ;  /* 0x00014000ffff99a7 */ /* 0x0003e20008300415 */
[----:B------:R-:W-:Y:S01]  /*5380*/  SYNCS.ARRIVE.TRANS64.RED.A1T0 RZ, [UR6], RZ ;  /* 0x000000ffffff79a7 */ /* 0x000fe20008100406 */
[----:B------:R-:W2:Y:S02]  /*5390*/  SYNCS.PHASECHK.TRANS64.TRYWAIT P2, [UR21+0x168], R9 ;  /* 0x00016809ff0075a7 */ /* 0x000ea40008041115 */
[----:B-12---:R-:W-:Y:S05]  /*53a0*/  @!P2 BRA `(.L_x_99) ;  /* 0x0000005800c8a947 */ /* 0x006fea0003800000 */
.L_x_213:
        /* <DEDUP_REMOVED lines=8> */
[----:B------:R-:W-:Y:S01]  /*5430*/  @!UP0 UIADD3 UR24, UPT, UPT, UR21, 0x1400, URZ ;  /* 0x0000140015188890 */ /* 0x000fe2000fffe0ff */
[----:B------:R-:W-:Y:S01]  /*5440*/  VOTEU.ALL UP0, P1 ;  /* 0x0000000000ff7886 */ /* 0x000fe20000800000 */
[----:B------:R-:W-:Y:S01]  /*5450*/  UMOV UR27, UR35 ;  /* 0x00000023001b7c82 */ /* 0x000fe20008000000 */
[----:B------:R-:W-:Y:S02]  /*5460*/  UMOV UR28, UR36 ;  /* 0x00000024001c7c82 */ /* 0x000fe40008000000 */
[----:B------:R-:W-:Y:S01]  /*5470*/  IMAD.U32 R10, RZ, RZ, UR5 ;  /* 0x00000005ff0a7e24 */ /* 0x000fe2000f8e00ff */
[----:B------:R-:W-:Y:S01]  /*5480*/  UPRMT UR6, UR45, 0x654, UR25 ;  /* 0x000006542d067896 */ /* 0x000fe20008000019 */
[----:B------:R-:W-:Y:S02]  /*5490*/  IMAD.U32 R11, RZ, RZ, UR4 ;  /* 0x00000004ff0b7e24 */ /* 0x000fe4000f8e00ff */
[----:B------:R-:W-:Y:S01]  /*54a0*/  @!P1 IMAD.X R6, RZ, RZ, R17, P0 ;  /* 0x000000ffff069224 */ /* 0x000fe200000e0611 */
        /* <DEDUP_REMOVED lines=8> */
.L_x_215:
[----:B------:R-:W-:Y:S01]  /*5530*/  @!P1 R2UR UR5, R8 ;  /* 0x00000000080592ca */ /* 0x000fe200000e0000 */
[----:B------:R-:W-:Y:S01]  /*5540*/  VOTEU.ALL UP0, P1 ;  /* 0x0000000000ff7886 */ /* 0x000fe20000800000 */
[----:B------:R-:W-:Y:S01]  /*5550*/  @!P1 R2UR UR4, R6 ;  /* 0x00000000060492ca */ /* 0x000fe200000e0000 */
[----:B-1----:R-:W-:Y:S01]  /*5560*/  @!P1 IMAD.MOV.U32 R0, RZ, RZ, 0x1000 ;  /* 0x00001000ff009424 */ /* 0x002fe200078e00ff */
[----:B------:R-:W-:Y:S01]  /*5570*/  UMOV UR8, 0x0 ;  /* 0x0000000000087882 */ /* 0x000fe20000000000 */
[----:B------:R-:W-:Y:S01]  /*5580*/  UMOV UR9, 0x10000000 ;  /* 0x1000000000097882 */ /* 0x000fe20000000000 */
[----:B------:R-:W-:Y:S01]  /*5590*/  @!UP0 UIADD3 UR18, UPT, UPT, UR34, 0x80, URZ ;  /* 0x0000008022128890 */ /* 0x000fe2000fffe0ff */
[----:B------:R-:W-:Y:S01]  /*55a0*/  VIADD R14, R14, 0x1 ;  /* 0x000000010e0e7836 */ /* 0x000fe20000000000 */
[----:B------:R-:W-:Y:S01]  /*55b0*/  @!UP0 UIADD3 UR16, UPT, UPT, UR21, 0x2400, URZ ;  /* 0x0000240015108890 */ /* 0x000fe2000fffe0ff */
[----:B------:R-:W-:Y:S01]  /*55c0*/  VOTEU.ALL UP0, P1 ;  /* 0x0000000000ff7886 */ /* 0x000fe20000800000 */
[----:B------:R-:W-:Y:S01]  /*55d0*/  UMOV UR19, UR35 ;  /* 0x0000002300137c82 */ /* 0x000fe20008000000 */
[----:B------:R-:W-:Y:S02]  /*55e0*/  UMOV UR20, UR36 ;  /* 0x0000002400147c82 */ /* 0x000fe40008000000 */
[----:B------:R-:W-:Y:S01]  /*55f0*/  IMAD.U32 R10, RZ, RZ, UR5 ;  /* 0x00000005ff0a7e24 */ /* 0x000fe2000f8e00ff */
[----:B------:R-:W-:Y:S01]  /*5600*/  UPRMT UR6, UR45, 0x654, UR17 ;  /* 0x000006542d067896 */ /* 0x000fe20008000011 */
        /* <DEDUP_REMOVED lines=9> */
.L_x_217:
[----:B------:R-:W-:Y:S01]  /*56a0*/  @!P1 IADD3 R6, P0, PT, R16, 0x580, RZ ;  /* 0x0000058010069810 */ /* 0x000fe20007f1e0ff */
[----:B------:R-:W-:Y:S01]  /*56b0*/  VOTEU.ALL UP0, P1 ;  /* 0x0000000000ff7886 */ /* 0x000fe20000800000 */
[----:B------:R-:W-:Y:S01]  /*56c0*/  UMOV UR6, 0x0 ;  /* 0x0000000000067882 */ /* 0x000fe20000000000 */
[----:B------:R-:W-:Y:S01]  /*56d0*/  UMOV UR7, 0x10000000 ;  /* 0x1000000000077882 */ /* 0x000fe20000000000 */
[----:B------:R-:W-:Y:S01]  /*56e0*/  @!P1 R2UR UR5, R6 ;  /* 0x00000000060592ca */ /* 0x000fe200000e0000 */
[----:B-1----:R-:W-:Y:S01]  /*56f0*/  @!P1 IMAD.X R0, RZ, RZ, R17, P0 ;  /* 0x000000ffff009224 */ /* 0x002fe200000e0611 */
[----:B------:R-:W-:Y:S01]  /*5700*/  @!UP0 UIADD3 UR10, UPT, UPT, UR34, 0xc0, URZ ;  /* 0x000000c0220a8890 */ /* 0x000fe2000fffe0ff */
[----:B------:R-:W-:Y:S01]  /*5710*/  R2UR UR18, R76 ;  /* 0x000000004c1272ca */ /* 0x000fe200000e0000 */
[----:B------:R-:W-:Y:S01]  /*5720*/  @!UP0 UIADD3 UR8, UPT, UPT, UR21, 0x3400, URZ ;  /* 0x0000340015088890 */ /* 0x000fe2000fffe0ff */
[----:B------:R-:W-:Y:S01]  /*5730*/  R2UR UR16, R77 ;  /* 0x000000004d1072ca */ /* 0x000fe200000e0000 */
[----:B------:R-:W-:Y:S01]  /*5740*/  @!UP0 UIADD3 UR9, UPT, UPT, UR21, 0x158, URZ ;  /* 0x0000015815098890 */ /* 0x000fe2000fffe0ff */
[----:B------:R-:W-:Y:S01]  /*5750*/  @!P1 R2UR UR4, R0 ;  /* 0x00000000000492ca */ /* 0x000fe200000e0000 */
[----:B------:R-:W-:Y:S01]  /*5760*/  VOTEU.ALL UP0, P1 ;  /* 0x0000000000ff7886 */ /* 0x000fe20000800000 */
[----:B------:R-:W-:Y:S01]  /*5770*/  UMOV UR11, UR35 ;  /* 0x00000023000b7c82 */ /* 0x000fe20008000000 */
[----:B------:R-:W-:Y:S01]  /*5780*/  UMOV UR12, UR36 ;  /* 0x00000024000c7c82 */ /* 0x000fe20008000000 */
[C---:B------:R-:W-:Y:S01]  /*5790*/  ISETP.NE.AND P0, PT, R14.reuse, 0x2, PT ;  /* 0x000000020e00780c */ /* 0x040fe20003f05270 */
[----:B------:R-:W-:Y:S01]  /*57a0*/  UPLOP3.LUT UP3, UPT, UPT, UPT, UPT, 0x80, 0x8 ;  /* 0x000000000008789c */ /* 0x000fe20003f6f070 */
[----:B------:R-:W-:Y:S01]  /*57b0*/  IMAD.U32 R8, RZ, RZ, UR5 ;  /* 0x00000005ff087e24 */ /* 0x000fe2000f8e00ff */
[----:B------:R-:W-:Y:S01]  /*57c0*/  LOP3.LUT R15, R15, 0x1, RZ, 0x3c, !PT ;  /* 0x000000010f0f7812 */ /* 0x000fe200078e3cff */
[----:B------:R-:W-:Y:S01]  /*57d0*/  UMOV UR36, UR29 ;  /* 0x0000001d00247c82 */ /* 0x000fe20008000000 */
[----:B------:R-:W-:Y:S01]  /*57e0*/  SEL R0, RZ, 0x1, P0 ;  /* 0x00000001ff007807 */ /* 0x000fe20000000000 */
[----:B------:R-:W-:Y:S01]  /*57f0*/  UIADD3 UR20, UPT, UPT, UR13, UR18, URZ ;  /* 0x000000120d147290 */ /* 0x000fe2000fffe0ff */
[----:B------:R-:W-:Y:S01]  /*5800*/  SEL R14, R14, RZ, P0 ;  /* 0x000000ff0e0e7207 */ /* 0x000fe20000000000 */
[----:B------:R-:W-:Y:S01]  /*5810*/  UIADD3 UR16, UPT, UPT, UR14, UR16, URZ ;  /* 0x000000100e107290 */ /* 0x000fe2000fffe0ff */
[----:B------:R-:W-:Y:S01]  /*5820*/  IMAD.U32 R9, RZ, RZ, UR4 ;  /* 0x00000004ff097e24 */ /* 0x000fe2000f8e00ff */
[----:B------:R-:W-:Y:S02]  /*5830*/  @!P1 R2UR UR4, R8 ;  /* 0x00000000080492ca */ /* 0x000fe400000e0000 */
[----:B------:R-:W-:Y:S02]  /*5840*/  LOP3.LUT R13, R13, R0, RZ, 0x3c, !PT ;  /* 0x000000000d0d7212 */ /* 0x000fe400078e3cff */
[----:B------:R-:W-:Y:S11]  /*5850*/  @!P1 R2UR UR5, R9 ;  /* 0x00000000090592ca */ /* 0x000ff600000e0000 */
[----:B------:R-:W-:Y:S02]  /*5860*/  @!UPT UIADD3 URZ, UPT, UPT, URZ, URZ, URZ ;  /* 0x000000fffffff290 */ /* 0x000fe4000fffe0ff */
[----:B------:R2:W-:Y:S01]  /*5870*/  @!UP0 UTMALDG.3D [UR8], [UR4], desc[UR6] ;  /* 0x00000608040085b4 */ /* 0x0005e20008011000 */
[----:B------:R2:W-:Y:S01]  /*5880*/  @!P1 SYNCS.ARRIVE.TRANS64.RED.A0TR RZ, [UR21+0x158], R7 ;  /* 0x00015807ffff99a7 */ /* 0x0005e20008300415 */
[----:B------:R-:W-:Y:S01]  /*5890*/  SYNCS.ARRIVE.TRANS64.RED.A1T0 RZ, [UR37], RZ ;  /* 0x000000ffffff79a7 */ /* 0x000fe20008100425 */
[----:B------:R-:W-:Y:S05]  /*58a0*/  BRA.U UP1, `(.L_x_102) ;  /* 0xfffffff101647547 */ /* 0x000fea000b83ffff */
[----:B------:R-:W-:-:S04]  /*58b0*/  SHF.L.U32 R2, R15, 0x1f, RZ ;  /* 0x0000001f0f027819 */ /* 0x000fc800000006ff */
[----:B------:R-:W1:Y:S02]  /*58c0*/  SYNCS.PHASECHK.TRANS64.TRYWAIT P0, [UR21+0x160], R2 ;  /* 0x00016002ff0075a7 */ /* 0x000e640008001115 */
[----:B-1----:R-:W-:Y:S05]  /*58d0*/  @!P0 BRA `(.L_x_103) ;  /* 0x0000005400c48947 */ /* 0x002fea0003800000 */
.L_x_219:
[----:B------:R-:W3:Y:S02]  /*58e0*/  SYNCS.PHASECHK.TRANS64.TRYWAIT P0, [UR21+0x168], R2 ;  /* 0x00016802ff0075a7 */ /* 0x000ee40008001115 */
[----:B---3--:R-:W-:Y:S05]  /*58f0*/  @!P0 BRA `(.L_x_104) ;  /* 0x0000005400d48947 */ /* 0x008fea0003800000 */
.L_x_221:
[----:B------:R-:W3:Y:S02]  /*5900*/  SYNCS.PHASECHK.TRANS64.TRYWAIT P0, [UR21+0x170], R2 ;  /* 0x00017002ff0075a7 */ /* 0x000ee40008001115 */
[----:B---3--:R-:W-:Y:S05]  /*5910*/  @!P0 BRA `(.L_x_105) ;  /* 0x0000005400e48947 */ /* 0x008fea0003800000 */
.L_x_223:
[----:B-1----:R-:W-:-:S07]  /*5920*/  MOV R0, UR21 ;  /* 0x0000001500007c02 */ /* 0x002fce0008000f00 */
.L_x_106:
[----:B-1----:R-:W-:-:S04]  /*5930*/  SHF.L.U32 R2, R15, 0x1f, RZ ;  /* 0x0000001f0f027819 */ /* 0x002fc800000006ff */
[----:B------:R1:W3:Y:S03]  /*5940*/  SYNCS.PHASECHK.TRANS64.TRYWAIT P0, [R0+URZ+0x178], R2 ;  /* 0x00017802000075a7 */ /* 0x0002e600080011ff */
[----:B---3--:R-:W-:Y:S05]  /*5950*/  @!P0 NANOSLEEP.SYNCS 0x989680 ;  /* 0x009896800000895d */ /* 0x008fea0003900000 */
[----:B------:R-:W3:Y:S02]  /*5960*/  @!P0 SYNCS.PHASECHK.TRANS64 P0, [R0+URZ+0x178], R2 ;  /* 0x00017802000085a7 */ /* 0x000ee400080010ff */
[----:B--23--:R-:W-:Y:S05]  /*5970*/  @P0 EXIT ;  /* 0x000000000000094d */ /* 0x00cfea0003800000 */
[----:B------:R-:W-:Y:S05]  /*5980*/  BRA `(.L_x_106) ;  /* 0xfffffffc00e87947 */ /* 0x000fea000383ffff */
.L_x_91:
[----:B------:R-:W-:-:S06]  /*5990*/  UISETP.GE.AND UP0, UPT, UR17, 0x4, UPT ;  /* 0x000000041100788c */ /* 0x000fcc000bf06270 */
[----:B------:R-:W-:-:S13]  /*59a0*/  PLOP3.LUT P0, PT, PT, PT, UP0, 0x80, 0x8 ;  /* 0x000000000008781c */ /* 0x000fda0003f0f008 */
[----:B------:R-:W-:Y:S05]  /*59b0*/  @!P0 EXIT ;  /* 0x000000000000894d */ /* 0x000fea0003800000 */
[----:B------:R-:W-:Y:S01]  /*59c0*/  BAR.SYNC.DEFER_BLOCKING 0x6, 0xa0 ;  /* 0x0182800000007b1d */ /* 0x000fe20000010000 */
[C---:B------:R-:W-:Y:S01]  /*59d0*/  IMAD.SHL.U32 R7, R85.reuse, 0x40, RZ ;  /* 0x0000004055077824 */ /* 0x040fe200078e00ff */
[C---:B------:R-:W-:Y:S01]  /*59e0*/  LOP3.LUT R87, R85.reuse, 0x60, RZ, 0xc0, !PT ;  /* 0x0000006055577812 */ /* 0x040fe200078ec0ff */
[C---:B------:R-:W-:Y:S02]  /*59f0*/  IMAD.SHL.U32 R4, R85.reuse, 0x20, RZ ;  /* 0x0000002055047824 */ /* 0x040fe400078e00ff */
[----:B------:R-:W-:Y:S02]  /*5a00*/  HFMA2 R36, -RZ, RZ, 0, 0 ;  /* 0x00000000ff247431 */ /* 0x000fe400000001ff */
[----:B------:R-:W-:Y:S01]  /*5a10*/  IMAD.SHL.U32 R5, R85, 0x8, RZ ;  /* 0x0000000855057824 */ /* 0x000fe200078e00ff */
[----:B------:R-:W-:Y:S01]  /*5a20*/  UMOV UR44, 0x400 ;  /* 0x00000400002c7882 */ /* 0x000fe20000000000 */
[----:B------:R-:W1:Y:S01]  /*5a30*/  LDC.64 R72, c[0x0][0x8b0] ;  /* 0x00022c00ff487b82 */ /* 0x000e620000000a00 */
[----:B------:R-:W-:Y:S01]  /*5a40*/  ULEA UR44, UR45, UR44, 0x18 ;  /* 0x0000002c2d2c7291 */ /* 0x000fe2000f8ec0ff */
[----:B------:R-:W-:Y:S01]  /*5a50*/  LOP3.LUT R6, R7, 0x180, RZ, 0xc0, !PT ;  /* 0x0000018007067812 */ /* 0x000fe200078ec0ff */
[C---:B------:R-:W-:Y:S01]  /*5a60*/  IMAD.U32 R37, R85.reuse, 0x10000, RZ ;  /* 0x0001000055257824 */ /* 0x040fe200078e00ff */
[----:B------:R-:W-:Y:S01]  /*5a70*/  LOP3.LUT R4, R4, 0xc00, RZ, 0xc0, !PT ;  /* 0x00000c0004047812 */ /* 0x000fe200078ec0ff */
[----:B------:R-:W-:Y:S01]  /*5a80*/  UIADD3 UR4, UPT, UPT, UR44, 0x4400, URZ ;  /* 0x000044002c047890 */ /* 0x000fe2000fffe0ff */
[----:B------:R-:W-:Y:S01]  /*5a90*/  LOP3.LUT R5, R6, 0x30, R5, 0xf8, !PT ;  /* 0x0000003006057812 */ /* 0x000fe200078ef805 */
[----:B------:R-:W-:Y:S01]  /*5aa0*/  IMAD.SHL.U32 R6, R85, 0x2, RZ ;  /* 0x0000000255067824 */ /* 0x000fe200078e00ff */
[----:B------:R-:W2:Y:S01]  /*5ab0*/  LDC.64 R70, c[0x0][0x8a8] ;  /* 0x00022a00ff467b82 */ /* 0x000ea20000000a00 */
[----:B------:R-:W-:Y:S01]  /*5ac0*/  LOP3.LUT R4, R4, 0x40, R7, 0xf8, !PT ;  /* 0x0000004004047812 */ /* 0x000fe200078ef807 */
[----:B------:R-:W-:Y:S01]  /*5ad0*/  UIADD3 UR5, UPT, UPT, UR44, 0x400, URZ ;  /* 0x000004002c057890 */ /* 0x000fe2000fffe0ff */
[----:B------:R-:W-:Y:S01]  /*5ae0*/  LOP3.LUT R37, R37, 0x600000, RZ, 0xc0, !PT ;  /* 0x0060000025257812 */ /* 0x000fe200078ec0ff */
[----:B------:R-:W-:Y:S01]  /*5af0*/  IMAD.MOV.U32 R84, RZ, RZ, RZ ;  /* 0x000000ffff547224 */ /* 0x000fe200078e00ff */
[----:B------:R-:W-:Y:S01]  /*5b00*/  LOP3.LUT R85, R85, 0x2, RZ, 0xc0, !PT ;  /* 0x0000000255557812 */ /* 0x000fe200078ec0ff */
[----:B------:R-:W-:Y:S01]  /*5b10*/  IMAD.MOV.U32 R79, RZ, RZ, RZ ;  /* 0x000000ffff4f7224 */ /* 0x000fe200078e00ff */
[----:B------:R-:W-:-:S02]  /*5b20*/  LOP3.LUT R5, R5, 0x20, R6, 0x78, !PT ;  /* 0x0000002005057812 */ /* 0x000fc400078e7806 */
[----:B------:R-:W-:Y:S01]  /*5b30*/  CS2R R82, SRZ ;  /* 0x0000000000527805 */ /* 0x000fe2000001ff00 */
[----:B------:R-:W3:Y:S01]  /*5b40*/  LDS R0, [UR44+0x240] ;  /* 0x0002402cff007984 */ /* 0x000ee20008000800 */
[----:B------:R-:W-:Y:S01]  /*5b50*/  LOP3.LUT R4, R4, 0x200, R7, 0xf8, !PT ;  /* 0x0000020004047812 */ /* 0x000fe200078ef807 */
[----:B------:R-:W-:Y:S01]  /*5b60*/  IMAD.U32 R88, RZ, RZ, UR5 ;  /* 0x00000005ff587e24 */ /* 0x000fe2000f8e00ff */
[----:B------:R-:W-:Y:S01]  /*5b70*/  MOV R81, RZ ;  /* 0x000000ff00517202 */ /* 0x000fe20000000f00 */
[----:B------:R-:W-:Y:S01]  /*5b80*/  IMAD.MOV R80, RZ, RZ, -R85 ;  /* 0x000000ffff507224 */ /* 0x000fe200078e0a55 */
[----:B------:R-:W-:Y:S01]  /*5b90*/  LOP3.LUT R69, R4, R5, RZ, 0xfc, !PT ;  /* 0x0000000504457212 */ /* 0x000fe200078efcff */
[----:B------:R-:W-:Y:S01]  /*5ba0*/  IMAD.U32 R86, RZ, RZ, UR4 ;  /* 0x00000004ff567e24 */ /* 0x000fe2000f8e00ff */
[----:B------:R-:W4:Y:S01]  /*5bb0*/  LDCU UR58, c[0x0][0x370] ;  /* 0x00006e00ff3a77ac */ /* 0x000f220008000800 */
[----:B------:R-:W1:Y:S01]  /*5bc0*/  LDCU.64 UR62, c[0x0][0x348] ;  /* 0x00006900ff3e77ac */ /* 0x000e620008000a00 */
[----:B------:R-:W1:Y:S01]  /*5bd0*/  LDCU UR43, c[0x0][0xb0c] ;  /* 0x00016180ff2b77ac */ /* 0x000e620008000800 */
[----:B------:R-:W1:Y:S01]  /*5be0*/  LDCU UR39, c[0x0][0xb30] ;  /* 0x00016600ff2777ac */ /* 0x000e620008000800 */
[----:B------:R-:W1:Y:S01]  /*5bf0*/  LDCU.64 UR56, c[0x0][0x888] ;  /* 0x00011100ff3877ac */ /* 0x000e620008000a00 */
[----:B------:R-:W1:Y:S01]  /*5c00*/  LDCU.64 UR40, c[0x0][0xb28] ;  /* 0x00016500ff2877ac */ /* 0x000e620008000a00 */
[----:B------:R-:W1:Y:S01]  /*5c10*/  LDCU.64 UR60, c[0x0][0x890] ;  /* 0x00011200ff3c77ac */ /* 0x000e620008000a00 */
[----:B------:R-:W1:Y:S01]  /*5c20*/  LDCU.128 UR52, c[0x0][0xb10] ;  /* 0x00016200ff3477ac */ /* 0x000e620008000c00 */
[----:B------:R-:W1:Y:S02]  /*5c30*/  LDCU UR47, c[0x0][0x374] ;  /* 0x00006e80ff2f77ac */ /* 0x000e640008000800 */
[----:B-1234-:R-:W-:-:S07]  /*5c40*/  IMAD.IADD R37, R0, 0x1, R37 ;  /* 0x0000000100257824 */ /* 0x01efce00078e0225 */
.L_x_148:
[----:B------:R-:W-:Y:S02]  /*5c50*/  LEA R3, R79, UR44, 0x3 ;  /* 0x0000002c4f037c11 */ /* 0x000fe4000f8e18ff */
[----:B------:R-:W-:Y:S02]  /*5c60*/  SHF.L.U32 R0, R83, 0x1f, RZ ;  /* 0x0000001f53007819 */ /* 0x000fe400000006ff */
[----:B-1----:R-:W-:Y:S02]  /*5c70*/  LEA R4, R79, UR44, 0x4 ;  /* 0x0000002c4f047c11 */ /* 0x002fe4000f8e20ff */
[----:B------:R-:W1:Y:S02]  /*5c80*/  SYNCS.PHASECHK.TRANS64.TRYWAIT P0, [R3+URZ+0x190], R0 ;  /* 0x00019000030075a7 */ /* 0x000e6400080011ff */
[----:B-1----:R-:W-:Y:S05]  /*5c90*/  @!P0 BRA `(.L_x_107) ;  /* 0x00000054001c8947 */ /* 0x002fea0003800000 */
.L_x_224:
        /* <DEDUP_REMOVED lines=8> */
[----:B--2---:R-:W-:Y:S11]  /*5d20*/  LOP3.LUT P0, RZ, R6, 0x1, RZ, 0xc0, !PT ;  /* 0x0000000106ff7812 */ /* 0x004ff6000780c0ff */
[----:B------:R-:W-:Y:S02]  /*5d30*/  @!UPT UIADD3 URZ, UPT, UPT, URZ, URZ, URZ ;  /* 0x000000fffffff290 */ /* 0x000fe4000fffe0ff */
[----:B---3--:R-:W-:Y:S01]  /*5d40*/  VOTEU.ANY UP1, P0 ;  /* 0x0000000000ff7886 */ /* 0x008fe20000020100 */
[----:B------:R-:W-:Y:S01]  /*5d50*/  PLOP3.LUT P0, PT, PT, PT, UP1, 0x80, 0x8 ;  /* 0x000000000008781c */ /* 0x000fe20003f0f018 */
[----:B------:R-:W-:Y:S11]  /*5d60*/  UP2UR UR46, UPR, URZ, 0x2 ;  /* 0x00000002ff2e7883 */ /* 0x000ff60008000000 */
[----:B------:R-:W-:Y:S01]  /*5d70*/  @!UPT UIADD3 URZ, UPT, UPT, URZ, URZ, URZ ;  /* 0x000000fffffff290 */ /* 0x000fe2000fffe0ff */
[----:B-1----:R-:W-:Y:S02]  /*5d80*/  @P0 SHF.R.U32.HI R0, RZ, 0x10, R5 ;  /* 0x00000010ff000819 */ /* 0x002fe40000011605 */
        /* <DEDUP_REMOVED lines=12> */
[----:B------:R-:W2:Y:S01]  /*5e50*/  LDCU UR12, c[0x0][0xb20] ;  /* 0x00016400ff0c77ac */ /* 0x000ea20008000800 */
[----:B------:R-:W-:Y:S02]  /*5e60*/  UIMAD.WIDE.U32 UR4, UR47, UR55, URZ ;  /* 0x000000372f0472a5 */ /* 0x000fe4000f8e00ff */
[----:B------:R-:W-:Y:S02]  /*5e70*/  UIMAD.WIDE.U32 UR6, UR58, UR52, URZ ;  /* 0x000000343a0672a5 */ /* 0x000fe4000f8e00ff */
[----:B------:R-:W-:Y:S02]  /*5e80*/  UISETP.NE.AND UP0, UPT, UR54, 0x1, UPT ;  /* 0x000000013600788c */ /* 0x000fe4000bf05270 */
[----:B------:R-:W-:Y:S02]  /*5e90*/  UIMAD.WIDE.U32 UR8, UR37, UR55, URZ ;  /* 0x00000037250872a5 */ /* 0x000fe4000f8e00ff */
[----:B------:R-:W-:Y:S02]  /*5ea0*/  UIMAD.WIDE.U32 UR10, UR38, UR52, URZ ;  /* 0x00000034260a72a5 */ /* 0x000fe4000f8e00ff */
[----:B------:R-:W-:Y:S02]  /*5eb0*/  UISETP.NE.AND UP1, UPT, UR43, 0x1, UPT ;  /* 0x000000012b00788c */ /* 0x000fe4000bf25270 */
[----:B------:R-:W-:Y:S01]  /*5ec0*/  UISETP.NE.AND UP2, UPT, UR42, 0x1, UPT ;  /* 0x000000012a00788c */ /* 0x000fe2000bf45270 */
[----:B------:R-:W-:Y:S02]  /*5ed0*/  UMOV UR4, UR5 ;  /* 0x0000000500047c82 */ /* 0x000fe40008000000 */
[----:B--2---:R-:W-:Y:S03]  /*5ee0*/  USHF.R.U32.HI UR5, URZ, UR12, UR4 ;  /* 0x0000000cff057299 */ /* 0x004fe60008011604 */
[----:B------:R-:W-:Y:S02]  /*5ef0*/  UMOV UR4, UR7 ;  /* 0x0000000700047c82 */ /* 0x000fe40008000000 */
[----:B------:R-:W-:Y:S02]  /*5f00*/  USHF.R.U32.HI UR7, URZ, UR53, UR4 ;  /* 0x00000035ff077299 */ /* 0x000fe40008011604 */
[----:B------:R-:W-:Y:S02]  /*5f10*/  USEL UR4, UR47, UR5, !UP0 ;  /* 0x000000052f047287 */ /* 0x000fe4000c000000 */
[----:B------:R-:W-:Y:S01]  /*5f20*/  USEL UR7, UR58, UR7, !UP1 ;  /* 0x000000073a077287 */ /* 0x000fe2000c800000 */
[----:B------:R-:W-:Y:S01]  /*5f30*/  UMOV UR5, UR9 ;  /* 0x0000000900057c82 */ /* 0x000fe20008000000 */
[----:B------:R-:W-:Y:S02]  /*5f40*/  UIMAD.WIDE.U32 UR8, UR4, UR40, URZ ;  /* 0x00000028040872a5 */ /* 0x000fe4000f8e00ff */
[----:B------:R-:W-:Y:S03]  /*5f50*/  USHF.R.U32.HI UR6, URZ, UR12, UR5 ;  /* 0x0000000cff067299 */ /* 0x000fe60008011605 */
[----:B------:R-:W-:Y:S01]  /*5f60*/  UMOV UR5, UR11 ;  /* 0x0000000b00057c82 */ /* 0x000fe20008000000 */
[----:B------:R-:W-:Y:S02]  /*5f70*/  UIMAD.WIDE.U32 UR10, UR7, UR40, URZ ;  /* 0x00000028070a72a5 */ /* 0x000fe4000f8e00ff */
[----:B------:R-:W-:Y:S02]  /*5f80*/  USHF.R.U32.HI UR12, URZ, UR53, UR5 ;  /* 0x00000035ff0c7299 */ /* 0x000fe40008011605 */
[----:B------:R-:W-:Y:S01]  /*5f90*/  USEL UR6, UR37, UR6, !UP0 ;  /* 0x0000000625067287 */ /* 0x000fe2000c000000 */
[----:B------:R-:W-:Y:S02]  /*5fa0*/  UMOV UR5, UR9 ;  /* 0x0000000900057c82 */ /* 0x000fe40008000000 */
[----:B------:R-:W-:Y:S01]  /*5fb0*/  UMOV UR10, UR11 ;  /* 0x0000000b000a7c82 */ /* 0x000fe20008000000 */
[----:B------:R-:W-:Y:S02]  /*5fc0*/  @UP2 USHF.R.U32.HI UR4, URZ, UR41, UR5 ;  /* 0x00000029ff042299 */ /* 0x000fe40008011605 */
[----:B------:R-:W-:Y:S02]  /*5fd0*/  @UP2 USHF.R.U32.HI UR7, URZ, UR41, UR10 ;  /* 0x00000029ff072299 */ /* 0x000fe4000801160a */
[----:B------:R-:W-:Y:S02]  /*5fe0*/  UIMAD UR4, UR42, UR4, URZ ;  /* 0x000000042a0472a4 */ /* 0x000fe4000f8e02ff */
        /* <DEDUP_REMOVED lines=8> */
[----:B------:R-:W-:Y:S02]  /*6070*/  USEL UR11, UR6, UR4, !UP2 ;  /* 0x00000004060b7287 */ /* 0x000fe4000d000000 */
[----:B------:R-:W-:Y:S02]  /*6080*/  UIADD3 UR8, UPT, UPT, -UR5, URZ, URZ ;  /* 0x000000ff05087290 */ /* 0x000fe4000fffe1ff */
[----:B------:R-:W-:Y:S01]  /*6090*/  UIADD3 UR10, UPT, UPT, -UR11, URZ, URZ ;  /* 0x000000ff0b0a7290 */ /* 0x000fe2000fffe1ff */
[----:B------:R-:W-:Y:S01]  /*60a0*/  @!UP0 UMOV UR4, UR9 ;  /* 0x0000000900048c82 */ /* 0x000fe20008000000 */
[----:B------:R-:W-:Y:S02]  /*60b0*/  UIADD3 UR9, UPT, UPT, -UR6, URZ, URZ ;  /* 0x000000ff06097290 */ /* 0x000fe4000fffe1ff */
[----:B------:R-:W-:Y:S02]  /*60c0*/  @!UP0 USHF.R.U32.HI UR4, URZ, UR41, UR4 ;  /* 0x00000029ff048299 */ /* 0x000fe40008011604 */
[----:B------:R-:W-:Y:S02]  /*60d0*/  UIMAD UR10, UR42, UR10, UR6 ;  /* 0x0000000a2a0a72a4 */ /* 0x000fe4000f8e0206 */
[----:B------:R-:W-:Y:S04]  /*60e0*/  @!UP0 USEL UR4, UR5, UR4, !UP2 ;  /* 0x0000000405048287 */ /* 0x000fe8000d000000 */
[----:B------:R-:W-:Y:S02]  /*60f0*/  @!UP0 UIMAD UR10, UR7, UR10, UR4 ;  /* 0x0000000a070a82a4 */ /* 0x000fe4000f8e0204 */
[----:B------:R-:W-:Y:S02]  /*6100*/  @!UP0 UIADD3 UR11, UPT, UPT, UR11, -UR4, URZ ;  /* 0x800000040b0b8290 */ /* 0x000fe4000fffe0ff */
[----:B------:R-:W-:Y:S02]  /*6110*/  UIMAD UR7, UR43, UR8, UR38 ;  /* 0x000000082b0772a4 */ /* 0x000fe4000f8e0226 */
[----:B------:R-:W-:Y:S02]  /*6120*/  @!UP0 UIMAD UR6, UR11, UR42, UR5 ;  /* 0x0000002a0b0682a4 */ /* 0x000fe4000f8e0205 */
[----:B------:R-:W-:Y:S01]  /*6130*/  UIMAD UR4, UR54, UR9, UR37 ;  /* 0x00000009360472a4 */ /* 0x000fe2000f8e0225 */
[----:B------:R-:W-:Y:S02]  /*6140*/  @!UP0 UMOV UR5, UR10 ;  /* 0x0000000a00058c82 */ /* 0x000fe40008000000 */
[----:B------:R-:W-:Y:S02]  /*6150*/  UIMAD UR38, UR5, UR43, UR7 ;  /* 0x0000002b052672a4 */ /* 0x000fe4000f8e0207 */
[----:B------:R-:W-:Y:S11]  /*6160*/  UIMAD UR37, UR6, UR54, UR4 ;  /* 0x00000036062572a4 */ /* 0x000ff6000f8e0204 */
[----:B------:R-:W-:Y:S01]  /*6170*/  @!UPT UIADD3 URZ, UPT, UPT, URZ, URZ, URZ ;  /* 0x000000fffffff290 */ /* 0x000fe2000fffe0ff */
.L_x_108:
[----:B------:R-:W-:Y:S01]  /*6180*/  UISETP.NE.AND UP0, UPT, UR39, 0x1, UPT ;  /* 0x000000012700788c */ /* 0x000fe2000bf05270 */
[----:B------:R-:W-:Y:S01]  /*6190*/  R2UR UR11, R88 ;  /* 0x00000000580b72ca */ /* 0x000fe200000e0000 */
[----:B------:R-:W-:Y:S01]  /*61a0*/  USHF.L.U32 UR50, UR16, 0x6, URZ ;  /* 0x0000000610327899 */ /* 0x000fe200080006ff */
[----:B------:R-:W-:Y:S01]  /*61b0*/  IADD3 R79, PT, PT, R79, 0x1, RZ ;  /* 0x000000014f4f7810 */ /* 0x000fe20007ffe0ff */
[----:B------:R-:W-:Y:S07]  /*61c0*/  USHF.L.U32 UR49, UR20, 0x8, URZ ;  /* 0x0000000814317899 */ /* 0x000fee00080006ff */
[----:B------:R-:W2:Y:S01]  /*61d0*/  @!UP0 LDCU.128 UR12, c[0x0][0xb10] ;  /* 0x00016200ff0c87ac */ /* 0x000ea20008000c00 */
[----:B------:R-:W3:Y:S01]  /*61e0*/  @!UP0 LDCU UR5, c[0x0][0xb0c] ;  /* 0x00016180ff0587ac */ /* 0x000ee20008000800 */
[----:B------:R-:W4:Y:S01]  /*61f0*/  @!UP0 LDCU UR10, c[0x0][0xb20] ;  /* 0x00016400ff0a87ac */ /* 0x000f220008000800 */
[----:B--2---:R-:W-:Y:S02]  /*6200*/  UIMAD.WIDE.U32 UR8, UR38, UR12, URZ ;  /* 0x0000000c260872a5 */ /* 0x004fe4000f8e00ff */
[----:B------:R-:W-:Y:S02]  /*6210*/  UIMAD.WIDE.U32 UR6, UR37, UR15, URZ ;  /* 0x0000000f250672a5 */ /* 0x000fe4000f8e00ff */
[----:B------:R-:W-:Y:S03]  /*6220*/  @!UP0 UISETP.NE.AND UP1, UPT, UR14, 0x1, UPT ;  /* 0x000000010e00888c */ /* 0x000fe6000bf25270 */
[----:B------:R-:W-:Y:S01]  /*6230*/  @!UP0 UMOV UR4, UR9 ;  /* 0x0000000900048c82 */ /* 0x000fe20008000000 */
[----:B---3--:R-:W-:Y:S02]  /*6240*/  @!UP0 UISETP.NE.AND UP2, UPT, UR5, 0x1, UPT ;  /* 0x000000010500888c */ /* 0x008fe4000bf45270 */
[----:B------:R-:W-:Y:S01]  /*6250*/  @!UP0 USHF.R.U32.HI UR4, URZ, UR13, UR4 ;  /* 0x0000000dff048299 */ /* 0x000fe20008011604 */
[----:B------:R-:W-:Y:S02]  /*6260*/  @!UP0 UMOV UR6, UR7 ;  /* 0x0000000700068c82 */ /* 0x000fe40008000000 */
[----:B----4-:R-:W-:Y:S02]  /*6270*/  @!UP0 USHF.R.U32.HI UR6, URZ, UR10, UR6 ;  /* 0x0000000aff068299 */ /* 0x010fe40008011606 */
[----:B------:R-:W-:Y:S02]  /*6280*/  @!UP0 USEL UR7, UR38, UR4, !UP2 ;  /* 0x0000000426078287 */ /* 0x000fe4000d000000 */
[----:B------:R-:W-:Y:S04]  /*6290*/  @!UP0 USEL UR6, UR37, UR6, !UP1 ;  /* 0x0000000625068287 */ /* 0x000fe8000c800000 */
[----:B------:R-:W-:Y:S02]  /*62a0*/  @!UP0 UIADD3 UR4, UPT, UPT, -UR7, UR6, URZ ;  /* 0x0000000607048290 */ /* 0x000fe4000fffe1ff */
[----:B------:R-:W-:Y:S02]  /*62b0*/  @!UP0 UIADD3 UR6, UPT, UPT, UR7, -UR6, URZ ;  /* 0x8000000607068290 */ /* 0x000fe4000fffe0ff */
[----:B------:R-:W-:Y:S02]  /*62c0*/  @!UP0 UIMAD UR38, UR4, UR5, UR38 ;  /* 0x00000005042682a4 */ /* 0x000fe4000f8e0226 */
[----:B------:R-:W-:Y:S02]  /*62d0*/  @!UP0 UIMAD UR37, UR6, UR14, UR37 ;  /* 0x0000000e062582a4 */ /* 0x000fe4000f8e0225 */
[----:B------:R-:W-:Y:S09]  /*62e0*/  ULOP3.LUT UP0, URZ, UR11, 0x1b0, URZ, 0xc0, !UPT ;  /* 0x000001b00bff7892 */ /* 0x000ff2000f80c0ff */
[----:B------:R-:W-:Y:S05]  /*62f0*/  BRA.U !UP0, `(.L_x_109) ;  /* 0x0000000108407547 */ /* 0x000fea000b800000 */
[----:B------:R-:W2:Y:S01]  /*6300*/  LDCU.64 UR8, c[0x4][0x88] ;  /* 0x01001100ff0877ac */ /* 0x000ea20008000a00 */
[----:B------:R-:W-:Y:S01]  /*6310*/  MOV R3, 0x0 ;  /* 0x0000000000037802 */ /* 0x000fe20000000f00 */
[----:B------:R-:W-:Y:S02]  /*6320*/  HFMA2 R12, -RZ, RZ, 0, 5.9604644775390625e-08 ;  /* 0x00000001ff0c7431 */ /* 0x000fe400000001ff */
[----:B------:R-:W-:Y:S02]  /*6330*/  IMAD.MOV.U32 R8, RZ, RZ, 0x70 ;  /* 0x00000070ff087424 */ /* 0x000fe400078e00ff */
[----:B------:R-:W-:Y:S01]  /*6340*/  IMAD.MOV.U32 R13, RZ, RZ, RZ ;  /* 0x000000ffff0d7224 */ /* 0x000fe200078e00ff */
[----:B------:R-:W3:Y:S01]  /*6350*/  LDCU.64 UR6, c[0x4][0x90] ;  /* 0x01001200ff0677ac */ /* 0x000ee20008000a00 */
[----:B------:R-:W4:Y:S01]  /*6360*/  LDC.64 R2, c[0x4][R3] ;  /* 0x0100000003027b82 */ /* 0x000f220000000a00 */
[----:B------:R-:W1:Y:S01]  /*6370*/  LDCU.64 UR4, c[0x4][0x8] ;  /* 0x01000100ff0477ac */ /* 0x000e620008000a00 */
[----:B--2---:R-:W-:Y:S01]  /*6380*/  MOV R5, UR9 ;  /* 0x0000000900057c02 */ /* 0x004fe20008000f00 */
[----:B------:R-:W-:Y:S01]  /*6390*/  IMAD.U32 R4, RZ, RZ, UR8 ;  /* 0x00000008ff047e24 */ /* 0x000fe2000f8e00ff */
[----:B---3--:R-:W-:Y:S01]  /*63a0*/  MOV R7, UR7 ;  /* 0x0000000700077c02 */ /* 0x008fe20008000f00 */
[----:B------:R-:W-:Y:S01]  /*63b0*/  IMAD.U32 R6, RZ, RZ, UR6 ;  /* 0x00000006ff067e24 */ /* 0x000fe2000f8e00ff */
[----:B-1----:R-:W-:Y:S01]  /*63c0*/  MOV R11, UR5 ;  /* 0x00000005000b7c02 */ /* 0x002fe20008000f00 */
[----:B------:R-:W-:Y:S02]  /*63d0*/  IMAD.U32 R10, RZ, RZ, UR4 ;  /* 0x00000004ff0a7e24 */ /* 0x000fe4000f8e00ff */
[----:B------:R-:W-:Y:S07]  /*63e0*/  LEPC R20, `(.L_x_109) ;  /* 0x000000001014794e */ /* 0x000fee0000000000 */
[----:B----45:R-:W-:Y:S05]  /*63f0*/  CALL.ABS.NOINC R2 ;  /* 0x0000000002007343 */ /* 0x030fea0003c00000 */
.L_x_109:
[----:B------:R-:W-:Y:S01]  /*6400*/  LOP3.LUT P0, RZ, R86, 0x1b0, RZ, 0xc0, !PT ;  /* 0x000001b056ff7812 */ /* 0x000fe2000780c0ff */
[----:B------:R-:W-:Y:S11]  /*6410*/  BSSY.RECONVERGENT B6, `(.L_x_110) ;  /* 0x0000013000067945 */ /* 0x000ff60003800200 */
[----:B------:R-:W-:Y:S01]  /*6420*/  @!UPT UIADD3 URZ, UPT, UPT, URZ, URZ, URZ ;  /* 0x000000fffffff290 */ /* 0x000fe2000fffe0ff */
[----:B------:R-:W-:Y:S05]  /*6430*/  @!P0 BRA `(.L_x_111) ;  /* 0x0000000000408947 */ /* 0x000fea0003800000 */
        /* <DEDUP_REMOVED lines=16> */
.L_x_111:
[----:B------:R-:W-:Y:S05]  /*6540*/  BSYNC.RECONVERGENT B6 ;  /* 0x0000000000067941 */ /* 0x000fea0003800200 */
.L_x_110:
[----:B------:R-:W-:Y:S01]  /*6550*/  R2UR UR4, R78 ;  /* 0x000000004e0472ca */ /* 0x000fe200000e0000 */
[----:B------:R-:W-:Y:S01]  /*6560*/  UISETP.NE.U32.AND UP0, UPT, UR60, URZ, UPT ;  /* 0x000000ff3c00728c */ /* 0x000fe2000bf05070 */
[----:B------:R-:W-:Y:S02]  /*6570*/  ISETP.NE.U32.AND P4, PT, R72, RZ, PT ;  /* 0x000000ff4800720c */ /* 0x000fe40003f85070 */
[----:B------:R-:W-:Y:S01]  /*6580*/  ISETP.NE.U32.AND P2, PT, RZ, UR56, PT ;  /* 0x00000038ff007c0c */ /* 0x000fe2000bf45070 */
[----:B------:R-:W-:Y:S01]  /*6590*/  UISETP.NE.AND.EX UP1, UPT, UR61, URZ, UPT, UP0 ;  /* 0x000000ff3d00728c */ /* 0x000fe2000bf25300 */
[----:B------:R-:W-:Y:S01]  /*65a0*/  ISETP.NE.AND.EX P4, PT, R73, RZ, PT, P4 ;  /* 0x000000ff4900720c */ /* 0x000fe20003f85340 */
[----:B------:R-:W-:Y:S01]  /*65b0*/  UPLOP3.LUT UP0, UPT, UPT, UPT, UPT, 0x40, 0x4 ;  /* 0x000000000004789c */ /* 0x000fe20003f0e870 */
[----:B------:R-:W-:Y:S05]  /*65c0*/  ISETP.NE.AND.EX P2, PT, RZ, UR57, PT, P2 ;  /* 0x00000039ff007c0c */ /* 0x000fea000bf45320 */
[----:B------:R-:W-:Y:S06]  /*65d0*/  UISETP.NE.AND UP2, UPT, UR4, URZ, UPT ;  /* 0x000000ff0400728c */ /* 0x000fec000bf45270 */
[----:B------:R-:W-:Y:S05]  /*65e0*/  PLOP3.LUT P1, PT, PT, PT, UP2, 0x80, 0x8 ;  /* 0x000000000008781c */ /* 0x000fea0003f2f028 */
[----:B------:R-:W-:Y:S06]  /*65f0*/  @UP2 UPLOP3.LUT UP0, UPT, UPT, UPT, UP1, 0x80, 0x8 ;  /* 0x000000000008289c */ /* 0x000fec0003f0f010 */
[----:B------:R-:W-:Y:S01]  /*6600*/  PLOP3.LUT P0, PT, PT, PT, UP0, 0x80, 0x8 ;  /* 0x000000000008781c */ /* 0x000fe20003f0f008 */
[----:B------:R-:W-:Y:S01]  /*6610*/  @!UPT UIADD3 URZ, UPT, UPT, URZ, URZ, URZ ;  /* 0x000000fffffff290 */ /* 0x000fe2000fffe0ff */
[----:B------:R-:W-:Y:S11]  /*6620*/  BRA.U !UP1, `(.L_x_112) ;  /* 0x00000001093c7547 */ /* 0x000ff6000b800000 */
[----:B------:R-:W-:Y:S01]  /*6630*/  UISETP.NE.U32.AND UP0, UPT, UR56, URZ, UPT ;  /* 0x000000ff3800728c */ /* 0x000fe2000bf05070 */
[----:B-1----:R-:W-:Y:S01]  /*6640*/  HFMA2 R0, -RZ, RZ, 0, 5.9604644775390625e-08 ;  /* 0x00000001ff007431 */ /* 0x002fe200000001ff */
[----:B------:R-:W1:Y:S01]  /*6650*/  LDCU.64 UR8, c[0x0][0x358] ;  /* 0x00006b00ff0877ac */ /* 0x000e620008000a00 */
[----:B------:R-:W-:Y:S01]  /*6660*/  IMAD.MOV.U32 R74, RZ, RZ, 0x1 ;  /* 0x00000001ff4a7424 */ /* 0x000fe200078e00ff */
[----:B------:R-:W-:Y:S06]  /*6670*/  UISETP.NE.AND.EX UP0, UPT, UR57, URZ, UPT, UP0 ;  /* 0x000000ff3900728c */ /* 0x000fec000bf05300 */
[----:B------:R-:W-:Y:S05]  /*6680*/  PLOP3.LUT P3, PT, PT, PT, UP0, 0x80, 0x8 ;  /* 0x000000000008781c */ /* 0x000fea0003f6f008 */
[----:B------:R-:W2:Y:S01]  /*6690*/  @UP0 LDCU.64 UR4, c[0x0][0x888] ;  /* 0x00011100ff0407ac */ /* 0x000ea20008000a00 */
[----:B------:R-:W-:Y:S07]  /*66a0*/  @UP0 UIMAD UR6, UR36, UR60, URZ ;  /* 0x0000003c240602a4 */ /* 0x000fee000f8e02ff */
[----:B------:R-:W-:Y:S01]  /*66b0*/  @!P3 PRMT R74, R0, 0x7610, R74 ;  /* 0x00007610004ab816 */ /* 0x000fe2000000004a */
[----:B--2---:R-:W-:Y:S06]  /*66c0*/  @UP0 UIMAD.WIDE UR4, UR6, 0x4, UR4 ;  /* 0x00000004060408a5 */ /* 0x004fec000f8e0204 */
[----:B-----5:R-:W-:Y:S01]  /*66d0*/  IMAD.U32 R40, RZ, RZ, UR4 ;  /* 0x00000004ff287e24 */ /* 0x020fe2000f8e00ff */
[----:B------:R-:W-:Y:S04]  /*66e0*/  MOV R41, UR5 ;  /* 0x0000000500297c02 */ /* 0x000fe80008000f00 */
[----:B------:R-:W2:Y:S01]  /*66f0*/  @!UP0 LDCU UR4, c[0x0][0x880] ;  /* 0x00011000ff0487ac */ /* 0x000ea20008000800 */
[----:B-1----:R3:W5:Y:S02]  /*6700*/  @P3 LDG.E R40, desc[UR8][R40.64] ;  /* 0x0000000828283981 */ /* 0x002764000c1e1900 */
[----:B--23--:R-:W-:Y:S02]  /*6710*/  @!P3 IMAD.U32 R40, RZ, RZ, UR4 ;  /* 0x00000004ff28be24 */ /* 0x00cfe4000f8e00ff */
.L_x_112:
[----:B------:R-:W-:Y:S05]  /*6720*/  @!P4 BRA `(.L_x_113) ;  /* 0x000000000024c947 */ /* 0x000fea0003800000 */
[----:B------:R-:W-:Y:S01]  /*6730*/  ISETP.NE.U32.AND P3, PT, R70, RZ, PT ;  /* 0x000000ff4600720c */ /* 0x000fe20003f65070 */
[----:B------:R-:W2:Y:S03]  /*6740*/  LDCU.64 UR4, c[0x0][0x358] ;  /* 0x00006b00ff0477ac */ /* 0x000ea60008000a00 */
[----:B------:R-:W-:Y:S11]  /*6750*/  ISETP.NE.AND.EX P3, PT, R71, RZ, PT, P3 ;  /* 0x000000ff4700720c */ /* 0x000ff60003f65330 */
[----:B------:R-:W-:Y:S02]  /*6760*/  @!UPT UIADD3 URZ, UPT, UPT, URZ, URZ, URZ ;  /* 0x000000fffffff290 */ /* 0x000fe4000fffe0ff */
[----:B------:R-:W3:Y:S01]  /*6770*/  @P3 LDC.64 R2, c[0x0][0x8a8] ;  /* 0x00022a00ff023b82 */ /* 0x000ee20000000a00 */
[----:B-1----:R-:W-:Y:S04]  /*6780*/  @P3 IMAD R0, R72, UR36, RZ ;  /* 0x0000002448003c24 */ /* 0x002fe8000f8e02ff */
[----:B---3--:R-:W-:Y:S05]  /*6790*/  @P3 IMAD.WIDE R2, R0, 0x4, R2 ;  /* 0x0000000400023825 */ /* 0x008fea00078e0202 */
[----:B--2--5:R2:W5:Y:S02]  /*67a0*/  @P3 LDG.E R38, desc[UR4][R2.64] ;  /* 0x0000000402263981 */ /* 0x024564000c1e1900 */
[----:B--2---:R-:W3:Y:S02]  /*67b0*/  @!P3 LDC R38, c[0x0][0x8a0] ;  /* 0x00022800ff26bb82 */ /* 0x004ee40000000800 */
.L_x_113:
[----:B-----5:R-:W-:Y:S01]  /*67c0*/  ISETP.NE.AND P4, PT, R40, RZ, PT ;  /* 0x000000ff2800720c */ /* 0x020fe20003f85270 */
[----:B------:R-:W-:Y:S01]  /*67d0*/  BSSY B1, `(.L_x_114) ;  /* 0x0000042000017945 */ /* 0x000fe20003800000 */
[----:B------:R-:W-:Y:S01]  /*67e0*/  SEL R5, RZ, 0xffffffff, P2 ;  /* 0xffffffffff057807 */ /* 0x000fe20001000000 */
[----:B------:R-:W-:Y:S01]  /*67f0*/  IMAD.MOV.U32 R53, RZ, RZ, 0x1 ;  /* 0x00000001ff357424 */ /* 0x000fe200078e00ff */
[----:B------:R-:W-:Y:S02]  /*6800*/  LOP3.LUT P3, RZ, R74, 0xff, RZ, 0xc0, !PT ;  /* 0x000000ff4aff7812 */ /* 0x000fe4000786c0ff */
[----:B------:R-:W-:Y:S02]  /*6810*/  CS2R R46, SRZ ;  /* 0x00000000002e7805 */ /* 0x000fe4000001ff00 */
[----:B-1----:R-:W-:Y:S02]  /*6820*/  @P1 SEL R0, RZ, 0xffffffff, P4 ;  /* 0xffffffffff001807 */ /* 0x002fe40002000000 */
[----:B------:R-:W-:Y:S02]  /*6830*/  CS2R R44, SRZ ;  /* 0x00000000002c7805 */ /* 0x000fe4000001ff00 */
[----:B------:R-:W-:Y:S02]  /*6840*/  LEA R2, R82, UR44, 0x3 ;  /* 0x0000002c52027c11 */ /* 0x000fe4000f8e18ff */
[----:B------:R-:W-:Y:S02]  /*6850*/  CS2R R50, SRZ ;  /* 0x0000000000327805 */ /* 0x000fe4000001ff00 */
[----:B------:R-:W-:Y:S02]  /*6860*/  @P0 SEL R0, R5, R0, !P3 ;  /* 0x0000000005000207 */ /* 0x000fe40005800000 */
[----:B------:R-:W-:Y:S02]  /*6870*/  CS2R R48, SRZ ;  /* 0x0000000000307805 */ /* 0x000fe4000001ff00 */
[----:B------:R-:W-:Y:S02]  /*6880*/  LEA R52, R36, UR44, 0x3 ;  /* 0x0000002c24347c11 */ /* 0x000fe4000f8e18ff */
[----:B------:R-:W-:Y:S02]  /*6890*/  @P1 LOP3.LUT R0, R0, 0x1, RZ, 0xc0, !PT ;  /* 0x0000000100001812 */ /* 0x000fe400078ec0ff */
[----:B------:R-:W-:Y:S02]  /*68a0*/  SHF.L.U32 R3, R84, 0x1f, RZ ;  /* 0x0000001f54037819 */ /* 0x000fe400000006ff */
[----:B------:R-:W-:Y:S02]  /*68b0*/  ISETP.NE.U32.OR P6, PT, R0, 0x1, !P1 ;  /* 0x000000010000780c */ /* 0x000fe40004fc5470 */
[----:B------:R-:W-:Y:S02]  /*68c0*/  PLOP3.LUT P2, PT, PT, PT, UP1, 0x80, 0x8 ;  /* 0x000000000008781c */ /* 0x000fe40003f4f018 */
[----:B------:R-:W-:Y:S02]  /*68d0*/  LEA.HI R39, R36, R36, RZ, 0x1 ;  /* 0x0000002424277211 */ /* 0x000fe400078f08ff */
[----:B------:R-:W-:Y:S02]  /*68e0*/  SEL R4, RZ, 0xffffffff, P4 ;  /* 0xffffffffff047807 */ /* 0x000fe40002000000 */
[----:B------:R-:W-:Y:S05]  /*68f0*/  P2R R61, PR, RZ, 0x40 ;  /* 0x00000040ff3d7803 */ /* 0x000fea0000000000 */
[----:B------:R-:W-:Y:S02]  /*6900*/  @P6 SHF.L.U32 R0, R81, 0x1f, RZ ;  /* 0x0000001f51006819 */ /* 0x000fe400000006ff */
[----:B------:R-:W-:Y:S02]  /*6910*/  @P2 SEL R4, R5, R4, !P3 ;  /* 0x0000000405042207 */ /* 0x000fe40005800000 */
[----:B------:R1:W2:Y:S02]  /*6920*/  @P6 SYNCS.PHASECHK.TRANS64.TRYWAIT P1, [R2+URZ+0x140], R0 ;  /* 0x00014000020065a7 */ /* 0x0002a400080211ff */
[----:B------:R-:W-:Y:S04]  /*6930*/  LOP3.LUT R4, R4, 0x1, RZ, 0xc0, !PT ;  /* 0x0000000104047812 */ /* 0x000fe800078ec0ff */
[----:B------:R-:W-:Y:S04]  /*6940*/  ISETP.NE.U32.AND P5, PT, R4, 0x1, PT ;  /* 0x000000010400780c */ /* 0x000fe80003fa5070 */
[----:B------:R-:W-:Y:S01]  /*6950*/  P2R R54, PR, RZ, 0x20 ;  /* 0x00000020ff367803 */ /* 0x000fe20000000000 */
[----:B------:R4:W3:Y:S01]  /*6960*/  SYNCS.PHASECHK.TRANS64.TRYWAIT P0, [R52+URZ+0x1b0], R3 ;  /* 0x0001b003340075a7 */ /* 0x0008e200080011ff */
[C---:B-1----:R-:W-:Y:S01]  /*6970*/  IMAD.SHL.U32 R0, R39.reuse, 0x80, RZ ;  /* 0x0000008027007824 */ /* 0x042fe200078e00ff */
[----:B------:R-:W-:Y:S04]  /*6980*/  LOP3.LUT R39, R39, 0xffe, RZ, 0xc0, !PT ;  /* 0x00000ffe27277812 */ /* 0x000fe800078ec0ff */
[----:B------:R-:W-:Y:S01]  /*6990*/  LOP3.LUT R0, R0, 0xffffff00, RZ, 0xc0, !PT ;  /* 0xffffff0000007812 */ /* 0x000fe200078ec0ff */
[----:B------:R-:W-:Y:S04]  /*69a0*/  IMAD.IADD R39, R36, 0x1, -R39 ;  /* 0x0000000124277824 */ /* 0x000fe800078e0a27 */
[----:B------:R-:W-:Y:S04]  /*69b0*/  IMAD.IADD R0, R37, 0x1, R0 ;  /* 0x0000000125007824 */ /* 0x000fe800078e0200 */
[----:B------:R-:W-:Y:S01]  /*69c0*/  IMAD R39, R39, 0x100000, R0 ;  /* 0x0010000027277824 */ /* 0x000fe200078e0200 */
[----:B--2---:R-:W-:Y:S01]  /*69d0*/  @P6 SEL R53, RZ, 0x1, !P1 ;  /* 0x00000001ff356807 */ /* 0x004fe20004800000 */
[----:B----4-:R-:W-:Y:S06]  /*69e0*/  @!P6 BRA `(.L_x_115) ;  /* 0x000000000080e947 */ /* 0x010fec0003800000 */
[----:B------:R-:W-:Y:S01]  /*69f0*/  @P5 IMAD R5, R82, 0x1000, R69 ;  /* 0x0000100052055824 */ /* 0x000fe200078e0245 */
[----:B------:R-:W-:Y:S01]  /*6a00*/  ISETP.NE.AND P1, PT, R53, RZ, PT ;  /* 0x000000ff3500720c */ /* 0x000fe20003f25270 */
[----:B------:R-:W-:Y:S01]  /*6a10*/  BSSY B0, `(.L_x_116) ;  /* 0x000000b000007945 */ /* 0x000fe20003800000 */
[----:B------:R-:W-:Y:S01]  /*6a20*/  CS2R R50, SRZ ;  /* 0x0000000000327805 */ /* 0x000fe2000001ff00 */
[----:B------:R-:W-:Y:S01]  /*6a30*/  @P5 VIADD R4, R5, UR44 ;  /* 0x0000002c05045c36 */ /* 0x000fe20008000000 */
[----:B------:R-:W-:Y:S02]  /*6a40*/  CS2R R48, SRZ ;  /* 0x0000000000307805 */ /* 0x000fe4000001ff00 */
[----:B------:R-:W-:Y:S02]  /*6a50*/  CS2R R46, SRZ ;  /* 0x00000000002e7805 */ /* 0x000fe4000001ff00 */
[----:B------:R-:W-:Y:S01]  /*6a60*/  CS2R R44, SRZ ;  /* 0x00000000002c7805 */ /* 0x000fe2000001ff00 */
[----:B------:R-:W-:Y:S04]  /*6a70*/  @P5 IMAD R4, R85, -0x10, R4 ;  /* 0xfffffff055045824 */ /* 0x000fe800078e0204 */
[----:B------:R-:W-:Y:S05]  /*6a80*/  @P1 BRA `(.L_x_117) ;  /* 0x00000000000c1947 */ /* 0x000fea0003800000 */
[----:B------:R-:W-:Y:S04]  /*6a90*/  SHF.L.U32 R0, R81, 0x1f, RZ ;  /* 0x0000001f51007819 */ /* 0x000fe800000006ff */
[----:B------:R-:W1:Y:S02]  /*6aa0*/  SYNCS.PHASECHK.TRANS64.TRYWAIT P1, [R2+URZ+0x140], R0 ;  /* 0x00014000020075a7 */ /* 0x000e6400080211ff */
[----:B-1----:R-:W-:Y:S05]  /*6ab0*/  @!P1 BRA `(.L_x_118) ;  /* 0x0000004400a89947 */ /* 0x002fea0003800000 */
.L_x_117:
[----:B------:R-:W-:Y:S05]  /*6ac0*/  BSYNC B0 ;  /* 0x0000000000007941 */ /* 0x000fea0003800000 */
.L_x_116:
[----:B------:R-:W-:Y:S01]  /*6ad0*/  ISETP.NE.AND P1, PT, R54, RZ, PT ;  /* 0x000000ff3600720c */ /* 0x000fe20003f25270 */
[----:B-1----:R-:W-:Y:S02]  /*6ae0*/  VIADD R2, R2, 0x160 ;  /* 0x0000016002027836 */ /* 0x002fe40000000000 */
[----:B------:R-:W-:Y:S02]  /*6af0*/  IMAD.U32 R0, RZ, RZ, UR45 ;  /* 0x0000002dff007e24 */ /* 0x000fe4000f8e00ff */
[----:B------:R-:W-:Y:S03]  /*6b00*/  VIADD R82, R82, 0x1 ;  /* 0x0000000152527836 */ /* 0x000fe60000000000 */
[----:B------:R-:W-:Y:S05]  /*6b10*/  PRMT R0, R0, 0x654, R2 ;  /* 0x0000065400007816 */ /* 0x000fea0000000002 */
[----:B------:R1:W2:Y:S04]  /*6b20*/  @P1 LDS.128 R48, [R5+UR44+0x400] ;  /* 0x0004002c05301984 */ /* 0x0002a80008000c00 */
[----:B------:R1:W4:Y:S01]  /*6b30*/  @P1 LDS.128 R44, [R4+0x410] ;  /* 0x00041000042c1984 */ /* 0x0003220000000c00 */
[C---:B------:R-:W-:Y:S01]  /*6b40*/  ISETP.NE.AND P1, PT, R82.reuse, 0x4, PT ;  /* 0x000000045200780c */ /* 0x040fe20003f25270 */
[----:B------:R-:W-:Y:S01]  /*6b50*/  @!PT LDS RZ, [RZ] ;  /* 0x00000000fffff984 */ /* 0x000fe20000000800 */
[----:B------:R-:W-:Y:S01]  /*6b60*/  @!PT LDS RZ, [RZ] ;  /* 0x00000000fffff984 */ /* 0x000fe20000000800 */
[----:B------:R-:W-:Y:S01]  /*6b70*/  @!PT LDS RZ, [RZ] ;  /* 0x00000000fffff984 */ /* 0x000fe20000000800 */
[----:B------:R-:W-:Y:S01]  /*6b80*/  @!PT LDS RZ, [RZ] ;  /* 0x00000000fffff984 */ /* 0x000fe20000000800 */
[----:B------:R5:W-:Y:S06]  /*6b90*/  MEMBAR.ALL.CTA ;  /* 0x0000000000007992 */ /* 0x000bec0000008000 */
[----:B-----5:R-:W5:Y:S01]  /*6ba0*/  FENCE.VIEW.ASYNC.S ;  /* 0x00000000000073c6 */ /* 0x020f620000000000 */
[----:B------:R-:W-:Y:S01]  /*6bb0*/  SEL R82, R82, RZ, P1 ;  /* 0x000000ff52527207 */ /* 0x000fe20000800000 */
[----:B-----5:R5:W-:Y:S02]  /*6bc0*/  SYNCS.ARRIVE.TRANS64.RED.A1T0 RZ, [R0+URZ], RZ ;  /* 0x000000ff00ff79a7 */ /* 0x020be400081004ff */
[----:B-----5:R-:W-:Y:S04]  /*6bd0*/  SEL R0, RZ, 0x1, P1 ;  /* 0x00000001ff007807 */ /* 0x020fe80000800000 */
[----:B-12---:R-:W-:Y:S02]  /*6be0*/  LOP3.LUT R81, R81, R0, RZ, 0x3c, !PT ;  /* 0x0000000051517212 */ /* 0x006fe400078e3cff */
.L_x_115:
[----:B------:R-:W-:Y:S05]  /*6bf0*/  BSYNC B1 ;  /* 0x0000000000017941 */ /* 0x000fea0003800000 */
.L_x_114:
[----:B------:R-:W-:Y:S04]  /*6c00*/  SHF.R.U32.HI R0, RZ, 0x15, R39 ;  /* 0x00000015ff007819 */ /* 0x000fe80000011627 */
[----:B------:R-:W-:Y:S01]  /*6c10*/  LOP3.LUT P1, RZ, R0, 0x3, R75, 0x48, !PT ;  /* 0x0000000300ff7812 */ /* 0x000fe2000782484b */
[----:B------:R-:W-:Y:S01]  /*6c20*/  @!UPT UIADD3 URZ, UPT, UPT, URZ, URZ, URZ ;  /* 0x000000fffffff290 */ /* 0x000fe2000fffe0ff */
[----:B---3--:R-:W-:Y:S11]  /*6c30*/  @P0 BRA `(.L_x_119) ;  /* 0x0000000000080947 */ /* 0x008ff60003800000 */
[----:B------:R-:W1:Y:S02]  /*6c40*/  SYNCS.PHASECHK.TRANS64.TRYWAIT P0, [R52+URZ+0x1b0], R3 ;  /* 0x0001b003340075a7 */ /* 0x000e6400080011ff */
[----:B-1----:R-:W-:Y:S05]  /*6c50*/  @!P0 BRA `(.L_x_120) ;  /* 0x0000004400548947 */ /* 0x002fea0003800000 */
.L_x_119:
[----:B------:R-:W-:Y:S05]  /*6c60*/  @!P1 BRA `(.L_x_121) ;  /* 0x0000000000409947 */ /* 0x000fea0003800000 */
[----:B------:R-:W2:Y:S01]  /*6c70*/  LDCU.64 UR8, c[0x4][0x78] ;  /* 0x01000f00ff0877ac */ /* 0x000ea20008000a00 */
[----:B-1----:R-:W-:Y:S01]  /*6c80*/  MOV R3, 0x0 ;  /* 0x0000000000037802 */ /* 0x002fe20000000f00 */
[----:B------:R-:W-:Y:S02]  /*6c90*/  HFMA2 R12, -RZ, RZ, 0, 5.9604644775390625e-08 ;  /* 0x00000001ff0c7431 */ /* 0x000fe400000001ff */
[----:B------:R-:W-:Y:S02]  /*6ca0*/  IMAD.MOV.U32 R8, RZ, RZ, 0x192 ;  /* 0x00000192ff087424 */ /* 0x000fe400078e00ff */
[----:B------:R-:W-:Y:S01]  /*6cb0*/  IMAD.MOV.U32 R13, RZ, RZ, RZ ;  /* 0x000000ffff0d7224 */ /* 0x000fe200078e00ff */
[----:B------:R-:W1:Y:S01]  /*6cc0*/  LDCU.64 UR6, c[0x4][0x80] ;  /* 0x01001000ff0677ac */ /* 0x000e620008000a00 */
[----:B------:R-:W3:Y:S01]  /*6cd0*/  LDC.64 R2, c[0x4][R3] ;  /* 0x0100000003027b82 */ /* 0x000ee20000000a00 */
[----:B------:R-:W5:Y:S01]  /*6ce0*/  LDCU.64 UR4, c[0x4][0x18] ;  /* 0x01000300ff0477ac */ /* 0x000f620008000a00 */
[----:B--2---:R-:W-:Y:S01]  /*6cf0*/  MOV R5, UR9 ;  /* 0x0000000900057c02 */ /* 0x004fe20008000f00 */
[----:B------:R-:W-:Y:S01]  /*6d00*/  IMAD.U32 R4, RZ, RZ, UR8 ;  /* 0x00000008ff047e24 */ /* 0x000fe2000f8e00ff */
[----:B-1----:R-:W-:Y:S01]  /*6d10*/  MOV R7, UR7 ;  /* 0x0000000700077c02 */ /* 0x002fe20008000f00 */
[----:B------:R-:W-:Y:S01]  /*6d20*/  IMAD.U32 R6, RZ, RZ, UR6 ;  /* 0x00000006ff067e24 */ /* 0x000fe2000f8e00ff */
[----:B-----5:R-:W-:Y:S01]  /*6d30*/  MOV R11, UR5 ;  /* 0x00000005000b7c02 */ /* 0x020fe20008000f00 */
[----:B------:R-:W-:Y:S02]  /*6d40*/  IMAD.U32 R10, RZ, RZ, UR4 ;  /* 0x00000004ff0a7e24 */ /* 0x000fe4000f8e00ff */
[----:B------:R-:W-:Y:S07]  /*6d50*/  LEPC R20, `(.L_x_121) ;  /* 0x000000001014794e */ /* 0x000fee0000000000 */
[----:B---34-:R-:W-:Y:S05]  /*6d60*/  CALL.ABS.NOINC R2 ;  /* 0x0000000002007343 */ /* 0x018fea0003c00000 */
.L_x_121:
[----:B------:R-:W-:Y:S05]  /*6d70*/  WARPSYNC.ALL ;  /* 0x0000000000007948 */ /* 0x000fea0003800000 */
[----:B------:R-:W-:Y:S01]  /*6d80*/  R2UR UR4, R39 ;  /* 0x00000000270472ca */ /* 0x000fe200000e0000 */
[----:B------:R-:W-:Y:S01]  /*6d90*/  BSSY.RECONVERGENT B0, `(.L_x_122) ;  /* 0x00000a0000007945 */ /* 0x000fe20003800200 */
[C---:B------:R-:W-:Y:S02]  /*6da0*/  SHF.L.U32 R2, R48.reuse, 0x10, RZ ;  /* 0x0000001030027819 */ /* 0x040fe400000006ff */
[C---:B-1----:R-:W-:Y:S02]  /*6db0*/  PRMT R3, R48.reuse, 0x8880, RZ ;  /* 0x0000888030037816 */ /* 0x042fe400000000ff */
[----:B------:R-:W-:Y:S02]  /*6dc0*/  SHF.L.U32 R41, R48, 0x8, RZ ;  /* 0x0000000830297819 */ /* 0x000fe400000006ff */
[----:B------:R-:W-:Y:S02]  /*6dd0*/  SHF.L.U32 R42, R49, 0x10, RZ ;  /* 0x00000010312a7819 */ /* 0x000fe400000006ff */
[----:B------:R-:W-:Y:S02]  /*6de0*/  IADD3 R60, PT, PT, R69, UR44, RZ ;  /* 0x0000002c453c7c10 */ /* 0x000fe4000fffe0ff */
[----:B------:R-:W-:Y:S01]  /*6df0*/  SHF.R.S32.HI R42, RZ, 0x18, R42 ;  /* 0x00000018ff2a7819 */ /* 0x000fe2000001142a */
[----:B------:R-:W-:Y:S01]  /*6e00*/  LDTM.16dp32bit_t0_t15.x32 R4, tmem[UR4] ;  /* 0x00000004000479ee */ /* 0x000fe20008a80000 */
[----:B------:R-:W1:Y:S01]  /*6e10*/  LDTM.16dp32bit_t16_t31.x32 R4, tmem[UR4+0x20] ;  /* 0x00002004000479ee */ /* 0x000e620008aa0000 */
[----:B------:R-:W-:Y:S02]  /*6e20*/  SHF.L.U32 R55, R80, 0x4, RZ ;  /* 0x0000000450377819 */ /* 0x000fe400000006ff */
[----:B------:R-:W-:Y:S02]  /*6e30*/  ISETP.NE.AND P0, PT, R87, RZ, PT ;  /* 0x000000ff5700720c */ /* 0x000fe40003f05270 */
[----:B------:R-:W-:Y:S02]  /*6e40*/  IADD3 R89, PT, PT, R60, R55, RZ ;  /* 0x000000373c597210 */ /* 0x000fe40007ffe0ff */
[----:B------:R-:W-:Y:S01]  /*6e50*/  ISETP.NE.AND P6, PT, R61, RZ, PT ;  /* 0x000000ff3d00720c */ /* 0x000fe20003fc5270 */
[C---:B-1----:R-:W-:Y:S01]  /*6e60*/  IMAD R0, R38.reuse, R4, RZ ;  /* 0x0000000426007224 */ /* 0x042fe200078e02ff */
[----:B------:R-:W-:Y:S01]  /*6e70*/  SHF.R.S32.HI R4, RZ, 0x18, R2 ;  /* 0x00000018ff047819 */ /* 0x000fe20000011402 */
[C---:B------:R-:W-:Y:S01]  /*6e80*/  IMAD R2, R38.reuse, R5, RZ ;  /* 0x0000000526027224 */ /* 0x040fe200078e02ff */
[----:B------:R-:W-:Y:S01]  /*6e90*/  SHF.R.S32.HI R5, RZ, 0x18, R41 ;  /* 0x00000018ff057819 */ /* 0x000fe20000011429 */
[----:B------:R-:W-:Y:S01]  /*6ea0*/  IMAD R0, R3, R40, R0 ;  /* 0x0000002803007224 */ /* 0x000fe200078e0200 */
[----:B------:R-:W-:Y:S01]  /*6eb0*/  PRMT R41, R49, 0x8880, RZ ;  /* 0x0000888031297816 */ /* 0x000fe200000000ff */
[----:B------:R-:W-:Y:S02]  /*6ec0*/  IMAD R3, R38, R6, RZ ;  /* 0x0000000626037224 */ /* 0x000fe400078e02ff */
[-C--:B------:R-:W-:Y:S01]  /*6ed0*/  IMAD R2, R4, R40.reuse, R2 ;  /* 0x0000002804027224 */ /* 0x080fe200078e0202 */
[----:B------:R-:W-:Y:S01]  /*6ee0*/  SHF.R.S32.HI R4, RZ, 0x18, R48 ;  /* 0x00000018ff047819 */ /* 0x000fe20000011430 */
[----:B------:R-:W-:Y:S02]  /*6ef0*/  IMAD R7, R38, R7, RZ ;  /* 0x0000000726077224 */ /* 0x000fe400078e02ff */
[-C--:B------:R-:W-:Y:S02]  /*6f00*/  IMAD R3, R5, R40.reuse, R3 ;  /* 0x0000002805037224 */ /* 0x080fe400078e0203 */
[----:B------:R-:W-:Y:S02]  /*6f10*/  IMAD R7, R4, R40, R7 ;  /* 0x0000002804077224 */ /* 0x000fe400078e0207 */
[C---:B------:R-:W-:Y:S02]  /*6f20*/  IMAD R6, R38.reuse, R11, RZ ;  /* 0x0000000b26067224 */ /* 0x040fe400078e02ff */
[C---:B------:R-:W-:Y:S01]  /*6f30*/  IMAD R11, R38.reuse, R16, RZ ;  /* 0x00000010260b7224 */ /* 0x040fe200078e02ff */
[----:B------:R-:W-:Y:S01]  /*6f40*/  I2IP.S8.S32.SAT R56, R7, R3, RZ ;  /* 0x0000000307387239 */ /* 0x000fe200000014ff */
[C---:B------:R-:W-:Y:S02]  /*6f50*/  IMAD R16, R38.reuse, R21, RZ ;  /* 0x0000001526107224 */ /* 0x040fe400078e02ff */
[----:B------:R-:W-:Y:S01]  /*6f60*/  IMAD R21, R38, R26, RZ ;  /* 0x0000001a26157224 */ /* 0x000fe200078e02ff */
[----:B------:R-:W-:Y:S01]  /*6f70*/  I2IP.S8.S32.SAT R56, R2, R0, R56 ;  /* 0x0000000002387239 */ /* 0x000fe20000001438 */
[C---:B------:R-:W-:Y:S01]  /*6f80*/  IMAD R26, R38.reuse, R31, RZ ;  /* 0x0000001f261a7224 */ /* 0x040fe200078e02ff */
[----:B------:R-:W-:Y:S01]  /*6f90*/  SHF.R.S32.HI R2, RZ, 0x18, R49 ;  /* 0x00000018ff027819 */ /* 0x000fe20000011431 */
[C---:B------:R-:W-:Y:S02]  /*6fa0*/  IMAD R3, R38.reuse, R8, RZ ;  /* 0x0000000826037224 */ /* 0x040fe400078e02ff */
[----:B------:R-:W-:Y:S02]  /*6fb0*/  IMAD.SHL.U32 R31, R49, 0x100, RZ ;  /* 0x00000100311f7824 */ /* 0x000fe400078e00ff */
[C---:B------:R-:W-:Y:S02]  /*6fc0*/  IMAD R8, R38.reuse, R13, RZ ;  /* 0x0000000d26087224 */ /* 0x040fe400078e02ff */
[C---:B------:R-:W-:Y:S01]  /*6fd0*/  IMAD R13, R38.reuse, R18, RZ ;  /* 0x00000012260d7224 */ /* 0x040fe200078e02ff */
[----:B------:R-:W-:Y:S01]  /*6fe0*/  SHF.R.S32.HI R0, RZ, 0x18, R31 ;  /* 0x00000018ff007819 */ /* 0x000fe2000001141f */
[----:B------:R-:W-:Y:S01]  /*6ff0*/  IMAD R18, R38, R23, RZ ;  /* 0x0000001726127224 */ /* 0x000fe200078e02ff */
[----:B------:R-:W-:Y:S01]  /*7000*/  SHF.L.U32 R31, R50, 0x10, RZ ;  /* 0x00000010321f7819 */ /* 0x000fe200000006ff */
[C---:B------:R-:W-:Y:S02]  /*7010*/  IMAD R4, R38.reuse, R9, RZ ;  /* 0x0000000926047224 */ /* 0x040fe400078e02ff */
[C---:B------:R-:W-:Y:S01]  /*7020*/  IMAD R23, R38.reuse, R28, RZ ;  /* 0x0000001c26177224 */ /* 0x040fe200078e02ff */
[----:B------:R-:W-:Y:S01]  /*7030*/  SHF.R.S32.HI R31, RZ, 0x18, R31 ;  /* 0x00000018ff1f7819 */ /* 0x000fe2000001141f */
[C---:B------:R-:W-:Y:S02]  /*7040*/  IMAD R7, R38.reuse, R12, RZ ;  /* 0x0000000c26077224 */ /* 0x040fe400078e02ff */
[----:B------:R-:W-:Y:S01]  /*7050*/  IMAD R28, R38, R33, RZ ;  /* 0x00000021261c7224 */ /* 0x000fe200078e02ff */
[----:B------:R-:W-:Y:S01]  /*7060*/  PRMT R33, R50, 0x8880, RZ ;  /* 0x0000888032217816 */ /* 0x000fe200000000ff */
[----:B------:R-:W-:Y:S02]  /*7070*/  IMAD R3, R41, R40, R3 ;  /* 0x0000002829037224 */ /* 0x000fe400078e0203 */
[C---:B------:R-:W-:Y:S02]  /*7080*/  IMAD R12, R38.reuse, R17, RZ ;  /* 0x00000011260c7224 */ /* 0x040fe400078e02ff */
[C---:B------:R-:W-:Y:S02]  /*7090*/  IMAD R5, R38.reuse, R10, RZ ;  /* 0x0000000a26057224 */ /* 0x040fe400078e02ff */
[----:B------:R-:W-:Y:S02]  /*70a0*/  IMAD R17, R38, R22, RZ ;  /* 0x0000001626117224 */ /* 0x000fe400078e02ff */
[----:B------:R-:W-:Y:S02]  /*70b0*/  IMAD R4, R42, R40, R4 ;  /* 0x000000282a047224 */ /* 0x000fe400078e0204 */
[C---:B------:R-:W-:Y:S02]  /*70c0*/  IMAD R22, R38.reuse, R27, RZ ;  /* 0x0000001b26167224 */ /* 0x040fe400078e02ff */
[----:B------:R-:W-:Y:S01]  /*70d0*/  IMAD R27, R38, R32, RZ ;  /* 0x00000020261b7224 */ /* 0x000fe200078e02ff */
[----:B------:R-:W-:Y:S01]  /*70e0*/  SHF.L.U32 R32, R50, 0x8, RZ ;  /* 0x0000000832207819 */ /* 0x000fe200000006ff */
[-C--:B------:R-:W-:Y:S02]  /*70f0*/  IMAD R5, R0, R40.reuse, R5 ;  /* 0x0000002800057224 */ /* 0x080fe400078e0205 */
[----:B------:R-:W-:Y:S01]  /*7100*/  IMAD.MOV.U32 R0, RZ, RZ, R33 ;  /* 0x000000ffff007224 */ /* 0x000fe200078e0021 */
[----:B------:R-:W-:Y:S01]  /*7110*/  SHF.R.S32.HI R32, RZ, 0x18, R32 ;  /* 0x00000018ff207819 */ /* 0x000fe20000011420 */
[-C--:B------:R-:W-:Y:S01]  /*7120*/  IMAD R6, R2, R40.reuse, R6 ;  /* 0x0000002802067224 */ /* 0x080fe200078e0206 */
[----:B------:R-:W-:Y:S01]  /*7130*/  SHF.R.S32.HI R2, RZ, 0x18, R50 ;  /* 0x00000018ff027819 */ /* 0x000fe20000011432 */
[----:B------:R-:W-:Y:S01]  /*7140*/  IMAD R7, R0, R40, R7 ;  /* 0x0000002800077224 */ /* 0x000fe200078e0207 */
[----:B------:R-:W-:Y:S01]  /*7150*/  PRMT R0, R51, 0x8880, RZ ;  /* 0x0000888033007816 */ /* 0x000fe200000000ff */
[----:B------:R-:W-:Y:S01]  /*7160*/  IMAD R9, R38, R14, RZ ;  /* 0x0000000e26097224 */ /* 0x000fe200078e02ff */
[----:B------:R-:W-:Y:S01]  /*7170*/  I2IP.S8.S32.SAT R6, R6, R5, RZ ;  /* 0x0000000506067239 */ /* 0x000fe200000014ff */
[-C--:B------:R-:W-:Y:S01]  /*7180*/  IMAD R8, R31, R40.reuse, R8 ;  /* 0x000000281f087224 */ /* 0x080fe200078e0208 */
[C---:B------:R-:W-:Y:S01]  /*7190*/  SHF.L.U32 R31, R51.reuse, 0x8, RZ ;  /* 0x00000008331f7819 */ /* 0x040fe200000006ff */
[----:B------:R-:W-:Y:S01]  /*71a0*/  IMAD R10, R38, R15, RZ ;  /* 0x0000000f260a7224 */ /* 0x000fe200078e02ff */
[----:B------:R-:W-:Y:S01]  /*71b0*/  I2IP.S8.S32.SAT R57, R4, R3, R6 ;  /* 0x0000000304397239 */ /* 0x000fe20000001406 */
[-C--:B------:R-:W-:Y:S01]  /*71c0*/  IMAD R9, R32, R40.reuse, R9 ;  /* 0x0000002820097224 */ /* 0x080fe200078e0209 */
[----:B------:R-:W-:Y:S01]  /*71d0*/  SHF.R.S32.HI R5, RZ, 0x18, R31 ;  /* 0x00000018ff057819 */ /* 0x000fe2000001141f */
[-C--:B------:R-:W-:Y:S01]  /*71e0*/  IMAD R10, R2, R40.reuse, R10 ;  /* 0x00000028020a7224 */ /* 0x080fe200078e020a */
[----:B------:R-:W-:Y:S01]  /*71f0*/  SHF.L.U32 R2, R51, 0x10, RZ ;  /* 0x0000001033027819 */ /* 0x000fe200000006ff */
[----:B------:R-:W-:Y:S01]  /*7200*/  IMAD R11, R0, R40, R11 ;  /* 0x00000028000b7224 */ /* 0x000fe200078e020b */
[----:B------:R-:W-:Y:S01]  /*7210*/  SHF.R.S32.HI R0, RZ, 0x18, R51 ;  /* 0x00000018ff007819 */ /* 0x000fe20000011433 */
[C---:B------:R-:W-:Y:S01]  /*7220*/  IMAD R15, R38.reuse, R20, RZ ;  /* 0x00000014260f7224 */ /* 0x040fe200078e02ff */
[----:B------:R-:W-:Y:S01]  /*7230*/  SHF.R.S32.HI R2, RZ, 0x18, R2 ;  /* 0x00000018ff027819 */ /* 0x000fe20000011402 */
[C---:B------:R-:W-:Y:S01]  /*7240*/  IMAD R14, R38.reuse, R19, RZ ;  /* 0x00000013260e7224 */ /* 0x040fe200078e02ff */
[C---:B----4-:R-:W-:Y:S01]  /*7250*/  SHF.L.U32 R4, R45.reuse, 0x10, RZ ;  /* 0x000000102d047819 */ /* 0x050fe200000006ff */
[----:B------:R-:W-:Y:S01]  /*7260*/  IMAD R19, R38, R24, RZ ;  /* 0x0000001826137224 */ /* 0x000fe200078e02ff */
[----:B------:R-:W-:Y:S01]  /*7270*/  PRMT R3, R45, 0x8880, RZ ;  /* 0x000088802d037816 */ /* 0x000fe200000000ff */
[-C--:B------:R-:W-:Y:S01]  /*7280*/  IMAD R12, R2, R40.reuse, R12 ;  /* 0x00000028020c7224 */ /* 0x080fe200078e020c */
[----:B------:R-:W-:Y:S01]  /*7290*/  PRMT R2, R44, 0x8880, RZ ;  /* 0x000088802c027816 */ /* 0x000fe200000000ff */
[-C--:B------:R-:W-:Y:S01]  /*72a0*/  IMAD R13, R5, R40.reuse, R13 ;  /* 0x00000028050d7224 */ /* 0x080fe200078e020d */
[----:B------:R-:W-:Y:S01]  /*72b0*/  SHF.R.S32.HI R4, RZ, 0x18, R4 ;  /* 0x00000018ff047819 */ /* 0x000fe20000011404 */
[----:B------:R-:W-:Y:S01]  /*72c0*/  IMAD R14, R0, R40, R14 ;  /* 0x00000028000e7224 */ /* 0x000fe200078e020e */
[----:B------:R-:W-:Y:S01]  /*72d0*/  MOV R0, R2 ;  /* 0x0000000200007202 */ /* 0x000fe20000000f00 */
[----:B------:R-:W-:Y:S01]  /*72e0*/  IMAD.U32 R5, R44, 0x10000, RZ ;  /* 0x000100002c057824 */ /* 0x000fe200078e00ff */
[----:B------:R-:W-:Y:S01]  /*72f0*/  I2IP.S8.S32.SAT R9, R10, R9, RZ ;  /* 0x000000090a097239 */ /* 0x000fe200000014ff */
[----:B------:R-:W-:Y:S01]  /*7300*/  IMAD R20, R38, R25, RZ ;  /* 0x0000001926147224 */ /* 0x000fe200078e02ff */
[----:B------:R-:W-:Y:S01]  /*7310*/  I2IP.S8.S32.SAT R13, R14, R13, RZ ;  /* 0x0000000d0e0d7239 */ /* 0x000fe200000014ff */
[----:B------:R-:W-:Y:S01]  /*7320*/  IMAD R15, R0, R40, R15 ;  /* 0x00000028000f7224 */ /* 0x000fe200078e020f */
[----:B------:R-:W-:Y:S01]  /*7330*/  SHF.R.S32.HI R2, RZ, 0x18, R5 ;  /* 0x00000018ff027819 */ /* 0x000fe20000011405 */
[----:B------:R-:W-:Y:S01]  /*7340*/  IMAD R24, R38, R29, RZ ;  /* 0x0000001d26187224 */ /* 0x000fe200078e02ff */
[----:B------:R-:W-:Y:S01]  /*7350*/  SHF.L.U32 R0, R44, 0x8, RZ ;  /* 0x000000082c007819 */ /* 0x000fe200000006ff */
[----:B------:R-:W-:Y:S01]  /*7360*/  IMAD R25, R38, R30, RZ ;  /* 0x0000001e26197224 */ /* 0x000fe200078e02ff */
[----:B------:R-:W-:Y:S01]  /*7370*/  I2IP.S8.S32.SAT R58, R8, R7, R9 ;  /* 0x00000007083a7239 */ /* 0x000fe20000001409 */
[----:B------:R-:W-:Y:S01]  /*7380*/  IMAD R16, R2, R40, R16 ;  /* 0x0000002802107224 */ /* 0x000fe200078e0210 */
[----:B------:R-:W-:Y:S01]  /*7390*/  SHF.R.S32.HI R0, RZ, 0x18, R0 ;  /* 0x00000018ff007819 */ /* 0x000fe20000011400 */
[----:B------:R-:W-:Y:S01]  /*73a0*/  IMAD R29, R38, R34, RZ ;  /* 0x00000022261d7224 */ /* 0x000fe200078e02ff */
[----:B------:R-:W-:Y:S01]  /*73b0*/  SHF.R.S32.HI R2, RZ, 0x18, R44 ;  /* 0x00000018ff027819 */ /* 0x000fe2000001142c */
[----:B------:R-:W-:Y:S01]  /*73c0*/  IMAD.SHL.U32 R5, R45, 0x100, RZ ;  /* 0x000001002d057824 */ /* 0x000fe200078e00ff */
[----:B------:R-:W-:Y:S01]  /*73d0*/  I2IP.S8.S32.SAT R59, R12, R11, R13 ;  /* 0x0000000b0c3b7239 */ /* 0x000fe2000000140d */
[-C--:B------:R-:W-:Y:S02]  /*73e0*/  IMAD R17, R0, R40.reuse, R17 ;  /* 0x0000002800117224 */ /* 0x080fe400078e0211 */
[-C--:B------:R-:W-:Y:S01]  /*73f0*/  IMAD R18, R2, R40.reuse, R18 ;  /* 0x0000002802127224 */ /* 0x080fe200078e0212 */
[----:B------:R-:W-:Y:S01]  /*7400*/  SHF.R.S32.HI R0, RZ, 0x18, R5 ;  /* 0x00000018ff007819 */ /* 0x000fe20000011405 */
[-C--:B------:R-:W-:Y:S01]  /*7410*/  IMAD R19, R3, R40.reuse, R19 ;  /* 0x0000002803137224 */ /* 0x080fe200078e0213 */
[----:B------:R-:W-:Y:S01]  /*7420*/  SHF.R.S32.HI R2, RZ, 0x18, R45 ;  /* 0x00000018ff027819 */ /* 0x000fe2000001142d */
[-C--:B------:R-:W-:Y:S01]  /*7430*/  IMAD R20, R4, R40.reuse, R20 ;  /* 0x0000002804147224 */ /* 0x080fe200078e0214 */
[----:B------:R-:W-:Y:S01]  /*7440*/  SHF.L.U32 R4, R46, 0x10, RZ ;  /* 0x000000102e047819 */ /* 0x000fe200000006ff */
[-C--:B------:R-:W-:Y:S01]  /*7450*/  IMAD R21, R0, R40.reuse, R21 ;  /* 0x0000002800157224 */ /* 0x080fe200078e0215 */
[C---:B------:R-:W-:Y:S01]  /*7460*/  PRMT R0, R46.reuse, 0x8880, RZ ;  /* 0x000088802e007816 */ /* 0x040fe200000000ff */
[----:B------:R1:W-:Y:S01]  /*7470*/  STS.128 [R69+UR44+0x4400], R56 ;  /* 0x0044003845007988 */ /* 0x0003e20008000c2c */
[----:B------:R-:W-:Y:S01]  /*7480*/  SHF.L.U32 R3, R46, 0x8, RZ ;  /* 0x000000082e037819 */ /* 0x000fe200000006ff */
[-C--:B------:R-:W-:Y:S01]  /*7490*/  IMAD R22, R2, R40.reuse, R22 ;  /* 0x0000002802167224 */ /* 0x080fe200078e0216 */
[----:B------:R-:W-:Y:S01]  /*74a0*/  SHF.R.S32.HI R2, RZ, 0x18, R4 ;  /* 0x00000018ff027819 */ /* 0x000fe20000011404 */
[-C--:B------:R-:W-:Y:S01]  /*74b0*/  IMAD R23, R0, R40.reuse, R23 ;  /* 0x0000002800177224 */ /* 0x080fe200078e0217 */
[----:B------:R-:W-:Y:S01]  /*74c0*/  SHF.R.S32.HI R3, RZ, 0x18, R3 ;  /* 0x00000018ff037819 */ /* 0x000fe20000011403 */
[----:B------:R-:W-:Y:S01]  /*74d0*/  IMAD R30, R38, R35, RZ ;  /* 0x00000023261e7224 */ /* 0x000fe200078e02ff */
[----:B------:R-:W-:Y:S01]  /*74e0*/  SHF.R.S32.HI R0, RZ, 0x18, R46 ;  /* 0x00000018ff007819 */ /* 0x000fe2000001142e */
[-C--:B------:R-:W-:Y:S01]  /*74f0*/  IMAD R24, R2, R40.reuse, R24 ;  /* 0x0000002802187224 */ /* 0x080fe200078e0218 */
[----:B------:R-:W-:Y:S01]  /*7500*/  PRMT R2, R47, 0x8880, RZ ;  /* 0x000088802f027816 */ /* 0x000fe200000000ff */
[-C--:B------:R-:W-:Y:S01]  /*7510*/  IMAD R25, R3, R40.reuse, R25 ;  /* 0x0000002803197224 */ /* 0x080fe200078e0219 */
[C---:B------:R-:W-:Y:S01]  /*7520*/  SHF.L.U32 R3, R47.reuse, 0x10, RZ ;  /* 0x000000102f037819 */ /* 0x040fe200000006ff */
[----:B------:R-:W-:Y:S01]  /*7530*/  IMAD.SHL.U32 R4, R47, 0x100, RZ ;  /* 0x000001002f047824 */ /* 0x000fe200078e00ff */
[----:B------:R-:W-:Y:S01]  /*7540*/  SHF.R.S32.HI R5, RZ, 0x18, R47 ;  /* 0x00000018ff057819 */ /* 0x000fe2000001142f */
[-C--:B------:R-:W-:Y:S01]  /*7550*/  IMAD R26, R0, R40.reuse, R26 ;  /* 0x00000028001a7224 */ /* 0x080fe200078e021a */
[----:B------:R-:W-:Y:S01]  /*7560*/  SHF.R.S32.HI R3, RZ, 0x18, R3 ;  /* 0x00000018ff037819 */ /* 0x000fe20000011403 */
[-C--:B------:R-:W-:Y:S01]  /*7570*/  IMAD R27, R2, R40.reuse, R27 ;  /* 0x00000028021b7224 */ /* 0x080fe200078e021b */
[----:B------:R-:W-:Y:S02]  /*7580*/  SHF.R.S32.HI R4, RZ, 0x18, R4 ;  /* 0x00000018ff047819 */ /* 0x000fe40000011404 */
[----:B------:R-:W-:Y:S01]  /*7590*/  I2IP.S8.S32.SAT R17, R18, R17, RZ ;  /* 0x0000001112117239 */ /* 0x000fe200000014ff */
[-C--:B------:R-:W-:Y:S01]  /*75a0*/  IMAD R28, R3, R40.reuse, R28 ;  /* 0x00000028031c7224 */ /* 0x080fe200078e021c */
[----:B------:R-:W-:Y:S01]  /*75b0*/  I2IP.S8.S32.SAT R21, R22, R21, RZ ;  /* 0x0000001516157239 */ /* 0x000fe200000014ff */
[-C--:B------:R-:W-:Y:S01]  /*75c0*/  IMAD R29, R4, R40.reuse, R29 ;  /* 0x00000028041d7224 */ /* 0x080fe200078e021d */
[----:B------:R-:W-:Y:S01]  /*75d0*/  I2IP.S8.S32.SAT R16, R16, R15, R17 ;  /* 0x0000000f10107239 */ /* 0x000fe20000001411 */
[----:B------:R-:W-:Y:S01]  /*75e0*/  IMAD R30, R5, R40, R30 ;  /* 0x00000028051e7224 */ /* 0x000fe200078e021e */
[----:B------:R-:W-:Y:S02]  /*75f0*/  I2IP.S8.S32.SAT R17, R20, R19, R21 ;  /* 0x0000001314117239 */ /* 0x000fe40000001415 */
[----:B------:R-:W-:Y:S02]  /*7600*/  I2IP.S8.S32.SAT R18, R26, R25, RZ ;  /* 0x000000191a127239 */ /* 0x000fe400000014ff */
[----:B------:R-:W-:Y:S02]  /*7610*/  I2IP.S8.S32.SAT R19, R30, R29, RZ ;  /* 0x0000001d1e137239 */ /* 0x000fe400000014ff */
[----:B------:R-:W-:Y:S02]  /*7620*/  I2IP.S8.S32.SAT R18, R24, R23, R18 ;  /* 0x0000001718127239 */ /* 0x000fe40000001412 */
[----:B------:R-:W-:Y:S02]  /*7630*/  I2IP.S8.S32.SAT R19, R28, R27, R19 ;  /* 0x0000001b1c137239 */ /* 0x000fe40000001413 */
[----:B------:R-:W-:Y:S02]  /*7640*/  LEA R0, R82, UR44, 0x3 ;  /* 0x0000002c52007c11 */ /* 0x000fe4000f8e18ff */
[----:B------:R-:W-:Y:S01]  /*7650*/  @P6 SHF.L.U32 R2, R81, 0x1f, RZ ;  /* 0x0000001f51026819 */ /* 0x000fe200000006ff */
[----:B------:R1:W-:Y:S01]  /*7660*/  STS.128 [R89+0x4410], R16 ;  /* 0x0044101059007388 */ /* 0x0003e20000000c00 */
[----:B------:R-:W-:Y:S01]  /*7670*/  @!PT LDS RZ, [RZ] ;  /* 0x00000000fffff984 */ /* 0x000fe20000000800 */
[----:B------:R-:W-:Y:S01]  /*7680*/  @!PT LDS RZ, [RZ] ;  /* 0x00000000fffff984 */ /* 0x000fe20000000800 */
[----:B------:R-:W-:Y:S01]  /*7690*/  @!PT LDS RZ, [RZ] ;  /* 0x00000000fffff984 */ /* 0x000fe20000000800 */
[----:B------:R-:W-:Y:S01]  /*76a0*/  @!PT LDS RZ, [RZ] ;  /* 0x00000000fffff984 */ /* 0x000fe20000000800 */
[----:B------:R2:W-:Y:S07]  /*76b0*/  MEMBAR.ALL.CTA ;  /* 0x0000000000007992 */ /* 0x0005ee0000008000 */
[----:B--2---:R-:W2:Y:S02]  /*76c0*/  FENCE.VIEW.ASYNC.S ;  /* 0x00000000000073c6 */ /* 0x004ea40000000000 */
[----:B--2---:R-:W-:Y:S06]  /*76d0*/  BAR.SYNC.DEFER_BLOCKING 0x1, 0x80 ;  /* 0x0042000000007b1d */ /* 0x004fec0000010000 */
[----:B------:R-:W-:Y:S05]  /*76e0*/  @P0 BRA `(.L_x_123) ;  /* 0x0000000000280947 */ /* 0x000fea0003800000 */
[----:B------:R-:W-:Y:S01]  /*76f0*/  UIADD3 UR4, UPT, UPT, UR44, 0x4400, URZ ;  /* 0x000044002c047890 */ /* 0x000fe2000fffe0ff */
[----:B------:R-:W-:Y:S05]  /*7700*/  UMOV UR51, UR36 ;  /* 0x0000002400337c82 */ /* 0x000fea0008000000 */
[----:B------:R-:W-:Y:S01]  /*7710*/  MOV R86, UR4 ;  /* 0x0000000400567c02 */ /* 0x000fe20008000f00 */
[----:B------:R-:W-:Y:S03]  /*7720*/  UIADD3 UR4, UP0, UPT, UR62, 0x680, URZ ;  /* 0x000006803e047890 */ /* 0x000fe6000ff1e0ff */
[----:B------:R-:W-:Y:S01]  /*7730*/  R2UR UR48, R86 ;  /* 0x00000000563072ca */ /* 0x000fe200000e0000 */
[----:B------:R-:W-:Y:S11]  /*7740*/  UIADD3.X UR5, UPT, UPT, URZ, UR63, URZ, UP0, !UPT ;  /* 0x0000003fff057290 */ /* 0x000ff600087fe4ff */
[----:B------:R-:W-:Y:S01]  /*7750*/  @!UPT UIADD3 URZ, UPT, UPT, URZ, URZ, URZ ;  /* 0x000000fffffff290 */ /* 0x000fe2000fffe0ff */
[----:B------:R2:W-:Y:S01]  /*7760*/  UTMASTG.3D [UR48], [UR4] ;  /* 0x00000030040073b5 */ /* 0x0005e20008010000 */
[----:B------:R0:W-:Y:S01]  /*7770*/  UTMACMDFLUSH ;  /* 0x00000000000079b7 */ /* 0x0001e20000000000 */
[----:B--2---:R-:W-:Y:S04]  /*7780*/  DEPBAR.LE SB0, 0x1 ;  /* 0x000080400000791a */ /* 0x004fe80000000000 */
.L_x_123:
[----:B------:R-:W-:Y:S05]  /*7790*/  BSYNC.RECONVERGENT B0 ;  /* 0x0000000000007941 */ /* 0x000fea0003800200 */
.L_x_122:
[----:B------:R-:W-:Y:S06]  /*77a0*/  BAR.SYNC.DEFER_BLOCKING 0x1, 0x80 ;  /* 0x0042000000007b1d */ /* 0x000fec0000010000 */
[----:B------:R-:W2:Y:S01]  /*77b0*/  @P6 SYNCS.PHASECHK.TRANS64.TRYWAIT P0, [R0+URZ+0x140], R2 ;  /* 0x00014002000065a7 */ /* 0x000ea200080011ff */
[----:B------:R-:W-:Y:S01]  /*77c0*/  BSSY B1, `(.L_x_124) ;  /* 0x000001f000017945 */ /* 0x000fe20003800000 */
[----:B--2---:R-:W-:Y:S03]  /*77d0*/  @P6 SEL R53, RZ, 0x1, !P0 ;  /* 0x00000001ff356807 */ /* 0x004fe60004000000 */
[----:B------:R-:W-:Y:S05]  /*77e0*/  @!P6 BRA `(.L_x_125) ;  /* 0x000000000070e947 */ /* 0x000fea0003800000 */
[----:B------:R-:W-:Y:S01]  /*77f0*/  ISETP.NE.AND P1, PT, R54, RZ, PT ;  /* 0x000000ff3600720c */ /* 0x000fe20003f25270 */
[----:B------:R-:W-:Y:S01]  /*7800*/  BSSY B0, `(.L_x_126) ;  /* 0x0000008000007945 */ /* 0x000fe20003800000 */
[----:B------:R-:W-:Y:S11]  /*7810*/  ISETP.NE.AND P0, PT, R53, RZ, PT ;  /* 0x000000ff3500720c */ /* 0x000ff60003f05270 */
[----:B------:R-:W-:Y:S04]  /*7820*/  @P1 IMAD R4, R82, 0x1000, R60 ;  /* 0x0000100052041824 */ /* 0x000fe800078e023c */
[----:B------:R-:W-:Y:S01]  /*7830*/  @P1 IMAD.IADD R3, R55, 0x1, R4 ;  /* 0x0000000137031824 */ /* 0x000fe200078e0204 */
[----:B------:R-:W-:Y:S06]  /*7840*/  @P0 BRA `(.L_x_127) ;  /* 0x00000000000c0947 */ /* 0x000fec0003800000 */
[----:B------:R-:W-:Y:S04]  /*7850*/  SHF.L.U32 R2, R81, 0x1f, RZ ;  /* 0x0000001f51027819 */ /* 0x000fe800000006ff */
[----:B------:R-:W2:Y:S02]  /*7860*/  SYNCS.PHASECHK.TRANS64.TRYWAIT P0, [R0+URZ+0x140], R2 ;  /* 0x00014002000075a7 */ /* 0x000ea400080011ff */
[----:B--2---:R-:W-:Y:S05]  /*7870*/  @!P0 BRA `(.L_x_128) ;  /* 0x0000003800608947 */ /* 0x004fea0003800000 */
.L_x_127:
[----:B------:R-:W-:Y:S05]  /*7880*/  BSYNC B0 ;  /* 0x0000000000007941 */ /* 0x000fea0003800000 */
.L_x_126:
[----:B------:R-:W-:Y:S01]  /*7890*/  ISETP.NE.AND P0, PT, R54, RZ, PT ;  /* 0x000000ff3600720c */ /* 0x000fe20003f05270 */
[----:B--2---:R-:W-:Y:S02]  /*78a0*/  VIADD R2, R0, 0x160 ;  /* 0x0000016000027836 */ /* 0x004fe40000000000 */
[----:B------:R-:W-:Y:S02]  /*78b0*/  IMAD.U32 R0, RZ, RZ, UR45 ;  /* 0x0000002dff007e24 */ /* 0x000fe4000f8e00ff */
[----:B------:R-:W-:Y:S03]  /*78c0*/  VIADD R82, R82, 0x1 ;  /* 0x0000000152527836 */ /* 0x000fe60000000000 */
[----:B------:R-:W-:Y:S05]  /*78d0*/  PRMT R0, R0, 0x654, R2 ;  /* 0x0000065400007816 */ /* 0x000fea0000000002 */
[----:B------:R2:W3:Y:S04]  /*78e0*/  @P0 LDS.128 R48, [R4+0x400] ;  /* 0x0004000004300984 */ /* 0x0004e80000000c00 */
        /* <DEDUP_REMOVED lines=11> */
[----:B--23--:R-:W-:Y:S02]  /*79a0*/  LOP3.LUT R81, R81, R0, RZ, 0x3c, !PT ;  /* 0x0000000051517212 */ /* 0x00cfe400078e3cff */
.L_x_125:
[----:B------:R-:W-:Y:S05]  /*79b0*/  BSYNC B1 ;  /* 0x0000000000017941 */ /* 0x000fea0003800000 */
.L_x_124:
[----:B------:R-:W-:Y:S05]  /*79c0*/  VIADD R0, R39, 0x40 ;  /* 0x0000004027007836 */ /* 0x000fea0000000000 */
[----:B------:R-:W-:Y:S04]  /*79d0*/  SHF.R.U32.HI R0, RZ, 0x15, R0 ;  /* 0x00000015ff007819 */ /* 0x000fe80000011600 */
[----:B------:R-:W-:Y:S11]  /*79e0*/  LOP3.LUT P0, RZ, R0, 0x3, R75, 0x48, !PT ;  /* 0x0000000300ff7812 */ /* 0x000ff6000780484b */
[----:B------:R-:W-:Y:S02]  /*79f0*/  @!UPT UIADD3 URZ, UPT, UPT, URZ, URZ, URZ ;  /* 0x000000fffffff290 */ /* 0x000fe4000fffe0ff */
[----:B------:R-:W-:Y:S05]  /*7a00*/  @!P0 BRA `(.L_x_129) ;  /* 0x0000000000408947 */ /* 0x000fea0003800000 */
[----:B------:R-:W2:Y:S01]  /*7a10*/  LDCU.64 UR8, c[0x4][0x78] ;  /* 0x01000f00ff0877ac */ /* 0x000ea20008000a00 */
[----:B------:R-:W-:Y:S01]  /*7a20*/  MOV R3, 0x0 ;  /* 0x0000000000037802 */ /* 0x000fe20000000f00 */
[----:B------:R-:W-:Y:S02]  /*7a30*/  HFMA2 R12, -RZ, RZ, 0, 5.9604644775390625e-08 ;  /* 0x00000001ff0c7431 */ /* 0x000fe400000001ff */
[----:B------:R-:W-:Y:S02]  /*7a40*/  IMAD.MOV.U32 R8, RZ, RZ, 0x192 ;  /* 0x00000192ff087424 */ /* 0x000fe400078e00ff */
[----:B------:R-:W-:Y:S01]  /*7a50*/  IMAD.MOV.U32 R13, RZ, RZ, RZ ;  /* 0x000000ffff0d7224 */ /* 0x000fe200078e00ff */
[----:B------:R-:W3:Y:S01]  /*7a60*/  LDCU.64 UR6, c[0x4][0x80] ;  /* 0x01001000ff0677ac */ /* 0x000ee20008000a00 */
[----:B------:R-:W1:Y:S01]  /*7a70*/  LDC.64 R2, c[0x4][R3] ;  /* 0x0100000003027b82 */ /* 0x000e620000000a00 */
[----:B------:R-:W5:Y:S01]  /*7a80*/  LDCU.64 UR4, c[0x4][0x18] ;  /* 0x01000300ff0477ac */ /* 0x000f620008000a00 */
[----:B--2---:R-:W-:Y:S01]  /*7a90*/  MOV R5, UR9 ;  /* 0x0000000900057c02 */ /* 0x004fe20008000f00 */
[----:B------:R-:W-:Y:S01]  /*7aa0*/  IMAD.U32 R4, RZ, RZ, UR8 ;  /* 0x00000008ff047e24 */ /* 0x000fe2000f8e00ff */
[----:B---3--:R-:W-:Y:S01]  /*7ab0*/  MOV R7, UR7 ;  /* 0x0000000700077c02 */ /* 0x008fe20008000f00 */
[----:B------:R-:W-:Y:S01]  /*7ac0*/  IMAD.U32 R6, RZ, RZ, UR6 ;  /* 0x00000006ff067e24 */ /* 0x000fe2000f8e00ff */
[----:B-----5:R-:W-:Y:S01]  /*7ad0*/  MOV R11, UR5 ;  /* 0x00000005000b7c02 */ /* 0x020fe20008000f00 */
[----:B------:R-:W-:Y:S02]  /*7ae0*/  IMAD.U32 R10, RZ, RZ, UR4 ;  /* 0x00000004ff0a7e24 */ /* 0x000fe4000f8e00ff */
[----:B------:R-:W-:Y:S07]  /*7af0*/  LEPC R20, `(.L_x_129) ;  /* 0x000000001014794e */ /* 0x000fee0000000000 */
[----:B-1--4-:R-:W-:Y:S05]  /*7b00*/  CALL.ABS.NOINC R2 ;  /* 0x0000000002007343 */ /* 0x012fea0003c00000 */
.L_x_129:
[C---:B------:R-:W-:Y:S01]  /*7b10*/  SHF.L.U32 R2, R48.reuse, 0x10, RZ ;  /* 0x0000001030027819 */ /* 0x040fe200000006ff */
[----:B------:R-:W-:Y:S05]  /*7b20*/  WARPSYNC.ALL ;  /* 0x0000000000007948 */ /* 0x000fea0003800000 */
[----:B------:R-:W-:Y:S01]  /*7b30*/  R2UR UR4, R39 ;  /* 0x00000000270472ca */ /* 0x000fe200000e0000 */
[----:B------:R-:W-:Y:S01]  /*7b40*/  BSSY.RECONVERGENT B0, `(.L_x_130) ;  /* 0x0000099000007945 */ /* 0x000fe20003800200 */
[C---:B------:R-:W-:Y:S02]  /*7b50*/  PRMT R3, R48.reuse, 0x8880, RZ ;  /* 0x0000888030037816 */ /* 0x040fe400000000ff */
[----:B------:R-:W-:Y:S02]  /*7b60*/  SHF.L.U32 R41, R48, 0x8, RZ ;  /* 0x0000000830297819 */ /* 0x000fe400000006ff */
[C---:B------:R-:W-:Y:S02]  /*7b70*/  SHF.L.U32 R42, R49.reuse, 0x10, RZ ;  /* 0x00000010312a7819 */ /* 0x040fe400000006ff */
[----:B------:R-:W-:Y:S02]  /*7b80*/  SHF.L.U32 R43, R49, 0x8, RZ ;  /* 0x00000008312b7819 */ /* 0x000fe400000006ff */
[----:B------:R-:W-:Y:S02]  /*7b90*/  SHF.R.S32.HI R42, RZ, 0x18, R42 ;  /* 0x00000018ff2a7819 */ /* 0x000fe4000001142a */
[----:B------:R-:W-:Y:S01]  /*7ba0*/  SHF.R.S32.HI R43, RZ, 0x18, R43 ;  /* 0x00000018ff2b7819 */ /* 0x000fe2000001142b */
[----:B-1----:R-:W-:Y:S01]  /*7bb0*/  LDTM.16dp32bit_t0_t15.x32 R4, tmem[UR4+0x40] ;  /* 0x00004004000479ee */ /* 0x002fe20008a80000 */
[----:B------:R-:W1:Y:S01]  /*7bc0*/  LDTM.16dp32bit_t16_t31.x32 R4, tmem[UR4+0x60] ;  /* 0x00006004000479ee */ /* 0x000e620008aa0000 */
[----:B------:R-:W-:Y:S02]  /*7bd0*/  ISETP.NE.AND P0, PT, R87, RZ, PT ;  /* 0x000000ff5700720c */ /* 0x000fe40003f05270 */
        /* <DEDUP_REMOVED lines=16> */
[----:B------:R-:W-:Y:S01]  /*7ce0*/  IMAD R5, R38, R9, RZ ;  /* 0x0000000926057224 */ /* 0x000fe200078e02ff */
[----:B------:R-:W-:Y:S01]  /*7cf0*/  PRMT R7, R50, 0x8880, RZ ;  /* 0x0000888032077816 */ /* 0x000fe200000000ff */
[----:B------:R-:W-:Y:S01]  /*7d00*/  IMAD R12, R38, R16, RZ ;  /* 0x00000010260c7224 */ /* 0x000fe200078e02ff */
[----:B------:R-:W-:Y:S01]  /*7d10*/  I2IP.S8.S32.SAT R56, R2, R0, R56 ;  /* 0x0000000002387239 */ /* 0x000fe20000001438 */
[C---:B------:R-:W-:Y:S01]  /*7d20*/  IMAD R9, R38.reuse, R13, RZ ;  /* 0x0000000d26097224 */ /* 0x040fe200078e02ff */
[----:B------:R-:W-:Y:S01]  /*7d30*/  SHF.R.S32.HI R3, RZ, 0x18, R49 ;  /* 0x00000018ff037819 */ /* 0x000fe20000011431 */
[----:B------:R-:W-:Y:S01]  /*7d40*/  IMAD R16, R38, R20, RZ ;  /* 0x0000001426107224 */ /* 0x000fe200078e02ff */
[----:B----4-:R-:W-:Y:S01]  /*7d50*/  SHF.L.U32 R0, R44, 0x10, RZ ;  /* 0x000000102c007819 */ /* 0x010fe200000006ff */
[----:B------:R-:W-:Y:S01]  /*7d60*/  IMAD R13, R38, R17, RZ ;  /* 0x00000011260d7224 */ /* 0x000fe200078e02ff */
[----:B------:R-:W-:Y:S01]  /*7d70*/  SHF.L.U32 R2, R44, 0x8, RZ ;  /* 0x000000082c027819 */ /* 0x000fe200000006ff */
[C---:B------:R-:W-:Y:S01]  /*7d80*/  IMAD R20, R38.reuse, R24, RZ ;  /* 0x0000001826147224 */ /* 0x040fe200078e02ff */
[----:B------:R-:W-:Y:S01]  /*7d90*/  SHF.R.S32.HI R0, RZ, 0x18, R0 ;  /* 0x00000018ff007819 */ /* 0x000fe20000011400 */
[C---:B------:R-:W-:Y:S01]  /*7da0*/  IMAD R17, R38.reuse, R21, RZ ;  /* 0x0000001526117224 */ /* 0x040fe200078e02ff */
[----:B------:R-:W-:Y:S01]  /*7db0*/  SHF.R.S32.HI R2, RZ, 0x18, R2 ;  /* 0x00000018ff027819 */ /* 0x000fe20000011402 */
[C---:B------:R-:W-:Y:S02]  /*7dc0*/  IMAD R24, R38.reuse, R28, RZ ;  /* 0x0000001c26187224 */ /* 0x040fe400078e02ff */
[C---:B------:R-:W-:Y:S02]  /*7dd0*/  IMAD R6, R38.reuse, R10, RZ ;  /* 0x0000000a26067224 */ /* 0x040fe400078e02ff */
[C---:B------:R-:W-:Y:S02]  /*7de0*/  IMAD R21, R38.reuse, R25, RZ ;  /* 0x0000001926157224 */ /* 0x040fe400078e02ff */
[----:B------:R-:W-:Y:S01]  /*7df0*/  IMAD R28, R38, R32, RZ ;  /* 0x00000020261c7224 */ /* 0x000fe200078e02ff */
[----:B------:R-:W-:Y:S01]  /*7e00*/  SHF.L.U32 R32, R50, 0x10, RZ ;  /* 0x0000001032207819 */ /* 0x000fe200000006ff */
[-C--:B------:R-:W-:Y:S02]  /*7e10*/  IMAD R4, R41, R40.reuse, R4 ;  /* 0x0000002829047224 */ /* 0x080fe400078e0204 */
[----:B------:R-:W-:Y:S01]  /*7e20*/  IMAD R25, R38, R29, RZ ;  /* 0x0000001d26197224 */ /* 0x000fe200078e02ff */
[----:B------:R-:W-:Y:S01]  /*7e30*/  SHF.R.S32.HI R32, RZ, 0x18, R32 ;  /* 0x00000018ff207819 */ /* 0x000fe20000011420 */
[----:B------:R-:W-:Y:S02]  /*7e40*/  IMAD R5, R42, R40, R5 ;  /* 0x000000282a057224 */ /* 0x000fe400078e0205 */
[----:B------:R-:W-:Y:S01]  /*7e50*/  IMAD R29, R38, R33, RZ ;  /* 0x00000021261d7224 */ /* 0x000fe200078e02ff */
[----:B------:R-:W-:Y:S01]  /*7e60*/  SHF.L.U32 R33, R50, 0x8, RZ ;  /* 0x0000000832217819 */ /* 0x000fe200000006ff */
[C---:B------:R-:W-:Y:S02]  /*7e70*/  IMAD R11, R38.reuse, R11, RZ ;  /* 0x0000000b260b7224 */ /* 0x040fe400078e02ff */
[C---:B------:R-:W-:Y:S01]  /*7e80*/  IMAD R10, R38.reuse, R14, RZ ;  /* 0x0000000e260a7224 */ /* 0x040fe200078e02ff */
[----:B------:R-:W-:Y:S01]  /*7e90*/  SHF.R.S32.HI R33, RZ, 0x18, R33 ;  /* 0x00000018ff217819 */ /* 0x000fe20000011421 */
[----:B------:R-:W-:Y:S02]  /*7ea0*/  IMAD R6, R43, R40, R6 ;  /* 0x000000282b067224 */ /* 0x000fe400078e0206 */
[C---:B------:R-:W-:Y:S02]  /*7eb0*/  IMAD R14, R38.reuse, R18, RZ ;  /* 0x00000012260e7224 */ /* 0x040fe400078e02ff */
[C---:B------:R-:W-:Y:S02]  /*7ec0*/  IMAD R18, R38.reuse, R22, RZ ;  /* 0x0000001626127224 */ /* 0x040fe400078e02ff */
[----:B------:R-:W-:Y:S01]  /*7ed0*/  IMAD R11, R3, R40, R11 ;  /* 0x00000028030b7224 */ /* 0x000fe200078e020b */
[----:B------:R-:W-:Y:S01]  /*7ee0*/  PRMT R3, R51, 0x8880, RZ ;  /* 0x0000888033037816 */ /* 0x000fe200000000ff */
[C---:B------:R-:W-:Y:S02]  /*7ef0*/  IMAD R22, R38.reuse, R26, RZ ;  /* 0x0000001a26167224 */ /* 0x040fe400078e02ff */
[C---:B------:R-:W-:Y:S01]  /*7f00*/  IMAD R26, R38.reuse, R30, RZ ;  /* 0x0000001e261a7224 */ /* 0x040fe200078e02ff */
[----:B------:R-:W-:Y:S01]  /*7f10*/  I2IP.S8.S32.SAT R11, R11, R6, RZ ;  /* 0x000000060b0b7239 */ /* 0x000fe200000014ff */
[----:B------:R-:W-:Y:S01]  /*7f20*/  IMAD R8, R7, R40, R8 ;  /* 0x0000002807087224 */ /* 0x000fe200078e0208 */
[----:B------:R-:W-:Y:S01]  /*7f30*/  SHF.L.U32 R6, R51, 0x10, RZ ;  /* 0x0000001033067819 */ /* 0x000fe200000006ff */
[----:B------:R-:W-:Y:S01]  /*7f40*/  IMAD R30, R38, R34, RZ ;  /* 0x00000022261e7224 */ /* 0x000fe200078e02ff */
[----:B------:R-:W-:Y:S01]  /*7f50*/  SHF.R.S32.HI R34, RZ, 0x18, R50 ;  /* 0x00000018ff227819 */ /* 0x000fe20000011432 */
[----:B------:R-:W-:Y:S01]  /*7f60*/  IMAD R9, R32, R40, R9 ;  /* 0x0000002820097224 */ /* 0x000fe200078e0209 */
[----:B------:R-:W-:Y:S01]  /*7f70*/  SHF.R.S32.HI R6, RZ, 0x18, R6 ;  /* 0x00000018ff067819 */ /* 0x000fe20000011406 */
[----:B------:R-:W-:Y:S01]  /*7f80*/  IMAD R15, R38, R15, RZ ;  /* 0x0000000f260f7224 */ /* 0x000fe200078e02ff */
[----:B------:R-:W-:Y:S01]  /*7f90*/  I2IP.S8.S32.SAT R57, R5, R4, R11 ;  /* 0x0000000405397239 */ /* 0x000fe2000000140b */
[-C--:B------:R-:W-:Y:S01]  /*7fa0*/  IMAD R10, R33, R40.reuse, R10 ;  /* 0x00000028210a7224 */ /* 0x080fe200078e020a */
[----:B------:R-:W-:Y:S01]  /*7fb0*/  SHF.L.U32 R5, R45, 0x10, RZ ;  /* 0x000000102d057819 */ /* 0x000fe200000006ff */
[----:B------:R-:W-:Y:S01]  /*7fc0*/  IMAD.SHL.U32 R7, R51, 0x100, RZ ;  /* 0x0000010033077824 */ /* 0x000fe200078e00ff */
[----:B------:R-:W-:Y:S01]  /*7fd0*/  PRMT R4, R45, 0x8880, RZ ;  /* 0x000088802d047816 */ /* 0x000fe200000000ff */
[-C--:B------:R-:W-:Y:S01]  /*7fe0*/  IMAD R15, R34, R40.reuse, R15 ;  /* 0x00000028220f7224 */ /* 0x080fe200078e020f */
[----:B------:R-:W-:Y:S01]  /*7ff0*/  SHF.R.S32.HI R5, RZ, 0x18, R5 ;  /* 0x00000018ff057819 */ /* 0x000fe20000011405 */
[-C--:B------:R-:W-:Y:S01]  /*8000*/  IMAD R12, R3, R40.reuse, R12 ;  /* 0x00000028030c7224 */ /* 0x080fe200078e020c */
[----:B------:R-:W-:Y:S01]  /*8010*/  SHF.R.S32.HI R7, RZ, 0x18, R7 ;  /* 0x00000018ff077819 */ /* 0x000fe20000011407 */
[----:B------:R-:W-:Y:S01]  /*8020*/  IMAD R13, R6, R40, R13 ;  /* 0x00000028060d7224 */ /* 0x000fe200078e020d */
[----:B------:R-:W-:Y:S01]  /*8030*/  I2IP.S8.S32.SAT R15, R15, R10, RZ ;  /* 0x0000000a0f0f7239 */ /* 0x000fe200000014ff */
[----:B------:R-:W-:Y:S01]  /*8040*/  IMAD R19, R38, R19, RZ ;  /* 0x0000001326137224 */ /* 0x000fe200078e02ff */
[----:B------:R-:W-:Y:S01]  /*8050*/  SHF.R.S32.HI R10, RZ, 0x18, R51 ;  /* 0x00000018ff0a7819 */ /* 0x000fe20000011433 */
[----:B------:R-:W-:Y:S01]  /*8060*/  IMAD R14, R7, R40, R14 ;  /* 0x00000028070e7224 */ /* 0x000fe200078e020e */
[----:B------:R-:W-:Y:S01]  /*8070*/  PRMT R3, R44, 0x8880, RZ ;  /* 0x000088802c037816 */ /* 0x000fe200000000ff */
[----:B------:R-:W-:Y:S01]  /*8080*/  IMAD R23, R38, R23, RZ ;  /* 0x0000001726177224 */ /* 0x000fe200078e02ff */
[----:B------:R-:W-:Y:S01]  /*8090*/  I2IP.S8.S32.SAT R58, R9, R8, R15 ;  /* 0x00000008093a7239 */ /* 0x000fe2000000140f */
[-C--:B------:R-:W-:Y:S02]  /*80a0*/  IMAD R19, R10, R40.reuse, R19 ;  /* 0x000000280a137224 */ /* 0x080fe400078e0213 */
[-C--:B------:R-:W-:Y:S01]  /*80b0*/  IMAD R16, R3, R40.reuse, R16 ;  /* 0x0000002803107224 */ /* 0x080fe200078e0210 */
[----:B------:R-:W-:Y:S01]  /*80c0*/  SHF.R.S32.HI R3, RZ, 0x18, R44 ;  /* 0x00000018ff037819 */ /* 0x000fe2000001142c */
[----:B------:R-:W-:Y:S01]  /*80d0*/  IMAD R17, R0, R40, R17 ;  /* 0x0000002800117224 */ /* 0x000fe200078e0211 */
[----:B------:R-:W-:Y:S01]  /*80e0*/  I2IP.S8.S32.SAT R14, R19, R14, RZ ;  /* 0x0000000e130e7239 */ /* 0x000fe200000014ff */
[----:B------:R-:W-:Y:S02]  /*80f0*/  IMAD.SHL.U32 R0, R45, 0x100, RZ ;  /* 0x000001002d007824 */ /* 0x000fe400078e00ff */
[-C--:B------:R-:W-:Y:S01]  /*8100*/  IMAD R18, R2, R40.reuse, R18 ;  /* 0x0000002802127224 */ /* 0x080fe200078e0212 */
[----:B------:R-:W-:Y:S01]  /*8110*/  SHF.R.S32.HI R2, RZ, 0x18, R45 ;  /* 0x00000018ff027819 */ /* 0x000fe2000001142d */
[-C--:B------:R-:W-:Y:S01]  /*8120*/  IMAD R23, R3, R40.reuse, R23 ;  /* 0x0000002803177224 */ /* 0x080fe200078e0217 */
[----:B------:R-:W-:Y:S01]  /*8130*/  SHF.R.S32.HI R0, RZ, 0x18, R0 ;  /* 0x00000018ff007819 */ /* 0x000fe20000011400 */
[-C--:B------:R-:W-:Y:S01]  /*8140*/  IMAD R20, R4, R40.reuse, R20 ;  /* 0x0000002804147224 */ /* 0x080fe200078e0214 */
[C---:B------:R-:W-:Y:S01]  /*8150*/  SHF.L.U32 R4, R46.reuse, 0x10, RZ ;  /* 0x000000102e047819 */ /* 0x040fe200000006ff */
[-C--:B------:R-:W-:Y:S01]  /*8160*/  IMAD R21, R5, R40.reuse, R21 ;  /* 0x0000002805157224 */ /* 0x080fe200078e0215 */
[----:B------:R-:W-:Y:S01]  /*8170*/  PRMT R3, R46, 0x8880, RZ ;  /* 0x000088802e037816 */ /* 0x000fe200000000ff */
[----:B------:R-:W-:Y:S01]  /*8180*/  IMAD R27, R38, R27, RZ ;  /* 0x0000001b261b7224 */ /* 0x000fe200078e02ff */
[----:B------:R-:W-:Y:S01]  /*8190*/  SHF.L.U32 R5, R46, 0x8, RZ ;  /* 0x000000082e057819 */ /* 0x000fe200000006ff */
[-C--:B------:R-:W-:Y:S01]  /*81a0*/  IMAD R22, R0, R40.reuse, R22 ;  /* 0x0000002800167224 */ /* 0x080fe200078e0216 */
[----:B------:R-:W-:Y:S01]  /*81b0*/  SHF.R.S32.HI R4, RZ, 0x18, R4 ;  /* 0x00000018ff047819 */ /* 0x000fe20000011404 */
[-C--:B------:R-:W-:Y:S01]  /*81c0*/  IMAD R27, R2, R40.reuse, R27 ;  /* 0x00000028021b7224 */ /* 0x080fe200078e021b */
[----:B------:R-:W-:Y:S01]  /*81d0*/  SHF.R.S32.HI R5, RZ, 0x18, R5 ;  /* 0x00000018ff057819 */ /* 0x000fe20000011405 */
[-C--:B------:R-:W-:Y:S01]  /*81e0*/  IMAD R24, R3, R40.reuse, R24 ;  /* 0x0000002803187224 */ /* 0x080fe200078e0218 */
[C---:B------:R-:W-:Y:S01]  /*81f0*/  SHF.L.U32 R3, R47.reuse, 0x10, RZ ;  /* 0x000000102f037819 */ /* 0x040fe200000006ff */
[-C--:B------:R-:W-:Y:S01]  /*8200*/  IMAD R25, R4, R40.reuse, R25 ;  /* 0x0000002804197224 */ /* 0x080fe200078e0219 */
[----:B------:R-:W-:Y:S01]  /*8210*/  SHF.R.S32.HI R0, RZ, 0x18, R46 ;  /* 0x00000018ff007819 */ /* 0x000fe2000001142e */
[----:B------:R-:W-:Y:S01]  /*8220*/  IMAD R31, R38, R31, RZ ;  /* 0x0000001f261f7224 */ /* 0x000fe200078e02ff */
[----:B------:R-:W-:Y:S01]  /*8230*/  PRMT R2, R47, 0x8880, RZ ;  /* 0x000088802f027816 */ /* 0x000fe200000000ff */
[-C--:B------:R-:W-:Y:S01]  /*8240*/  IMAD R26, R5, R40.reuse, R26 ;  /* 0x00000028051a7224 */ /* 0x080fe200078e021a */
[----:B------:R-:W-:Y:S01]  /*8250*/  SHF.L.U32 R4, R47, 0x8, RZ ;  /* 0x000000082f047819 */ /* 0x000fe200000006ff */
[-C--:B------:R-:W-:Y:S01]  /*8260*/  IMAD R31, R0, R40.reuse, R31 ;  /* 0x00000028001f7224 */ /* 0x080fe200078e021f */
[----:B------:R-:W-:Y:S01]  /*8270*/  SHF.R.S32.HI R3, RZ, 0x18, R3 ;  /* 0x00000018ff037819 */ /* 0x000fe20000011403 */
[-C--:B------:R-:W-:Y:S01]  /*8280*/  IMAD R28, R2, R40.reuse, R28 ;  /* 0x00000028021c7224 */ /* 0x080fe200078e021c */
[----:B------:R-:W-:Y:S01]  /*8290*/  SHF.R.S32.HI R4, RZ, 0x18, R4 ;  /* 0x00000018ff047819 */ /* 0x000fe20000011404 */
[----:B------:R-:W-:Y:S01]  /*82a0*/  IMAD R35, R38, R35, RZ ;  /* 0x0000002326237224 */ /* 0x000fe200078e02ff */
[----:B------:R-:W-:Y:S01]  /*82b0*/  SHF.R.S32.HI R5, RZ, 0x18, R47 ;  /* 0x00000018ff057819 */ /* 0x000fe2000001142f */
[----:B------:R-:W-:Y:S01]  /*82c0*/  IMAD R29, R3, R40, R29 ;  /* 0x00000028031d7224 */ /* 0x000fe200078e021d */
[----:B------:R-:W-:Y:S01]  /*82d0*/  I2IP.S8.S32.SAT R59, R13, R12, R14 ;  /* 0x0000000c0d3b7239 */ /* 0x000fe2000000140e */
[----:B------:R-:W-:Y:S01]  /*82e0*/  IMAD R30, R4, R40, R30 ;  /* 0x00000028041e7224 */ /* 0x000fe200078e021e */
[----:B------:R-:W-:Y:S01]  /*82f0*/  I2IP.S8.S32.SAT R18, R23, R18, RZ ;  /* 0x0000001217127239 */ /* 0x000fe200000014ff */
[----:B------:R-:W-:Y:S01]  /*8300*/  IMAD R35, R5, R40, R35 ;  /* 0x0000002805237224 */ /* 0x000fe200078e0223 */
[----:B------:R-:W-:Y:S01]  /*8310*/  I2IP.S8.S32.SAT R22, R27, R22, RZ ;  /* 0x000000161b167239 */ /* 0x000fe200000014ff */
[----:B------:R1:W-:Y:S01]  /*8320*/  STS.128 [R69+UR44+0x5400], R56 ;  /* 0x0054003845007988 */ /* 0x0003e20008000c2c */
[----:B------:R-:W-:Y:S02]  /*8330*/  I2IP.S8.S32.SAT R26, R31, R26, RZ ;  /* 0x0000001a1f1a7239 */ /* 0x000fe400000014ff */
[----:B------:R-:W-:Y:S02]  /*8340*/  I2IP.S8.S32.SAT R19, R35, R30, RZ ;  /* 0x0000001e23137239 */ /* 0x000fe400000014ff */
[----:B------:R-:W-:Y:S02]  /*8350*/  I2IP.S8.S32.SAT R16, R17, R16, R18 ;  /* 0x0000001011107239 */ /* 0x000fe40000001412 */
[----:B------:R-:W-:Y:S02]  /*8360*/  I2IP.S8.S32.SAT R17, R21, R20, R22 ;  /* 0x0000001415117239 */ /* 0x000fe40000001416 */
        /* <DEDUP_REMOVED lines=13> */
[----:B------:R-:W-:Y:S02]  /*8440*/  UIADD3 UR4, UP0, UPT, UR62, 0x680, URZ ;  /* 0x000006803e047890 */ /* 0x000fe4000ff1e0ff */
[----:B------:R-:W-:Y:S02]  /*8450*/  UIADD3 UR9, UPT, UPT, UR49, 0x40, URZ ;  /* 0x0000004031097890 */ /* 0x000fe4000fffe0ff */
[----:B------:R-:W-:Y:S02]  /*8460*/  UIADD3 UR8, UPT, UPT, UR44, 0x5400, URZ ;  /* 0x000054002c087890 */ /* 0x000fe4000fffe0ff */
[----:B------:R-:W-:Y:S01]  /*8470*/  UIADD3.X UR5, UPT, UPT, URZ, UR63, URZ, UP0, !UPT ;  /* 0x0000003fff057290 */ /* 0x000fe200087fe4ff */
[----:B------:R-:W-:Y:S01]  /*8480*/  UMOV UR10, UR50 ;  /* 0x00000032000a7c82 */ /* 0x000fe20008000000 */
[----:B------:R-:W-:Y:S07]  /*8490*/  UMOV UR11, UR36 ;  /* 0x00000024000b7c82 */ /* 0x000fee0008000000 */
[----:B------:R2:W-:Y:S01]  /*84a0*/  UTMASTG.3D [UR8], [UR4] ;  /* 0x00000008040073b5 */ /* 0x0005e20008010000 */
[----:B------:R0:W-:Y:S01]  /*84b0*/  UTMACMDFLUSH ;  /* 0x00000000000079b7 */ /* 0x0001e20000000000 */
[----:B--2---:R-:W-:Y:S04]  /*84c0*/  DEPBAR.LE SB0, 0x1 ;  /* 0x000080400000791a */ /* 0x004fe80000000000 */
.L_x_131:
[----:B------:R-:W-:Y:S05]  /*84d0*/  BSYNC.RECONVERGENT B0 ;  /* 0x0000000000007941 */ /* 0x000fea0003800200 */
.L_x_130:
        /* <DEDUP_REMOVED lines=14> */
.L_x_135:
[----:B------:R-:W-:Y:S05]  /*85c0*/  BSYNC B0 ;  /* 0x0000000000007941 */ /* 0x000fea0003800000 */
.L_x_134:
[----:B------:R-:W-:Y:S01]  /*85d0*/  ISETP.NE.AND P0, PT, R54, RZ, PT ;  /* 0x000000ff3600720c */ /* 0x000fe20003f05270 */
[----:B------:R-:W-:Y:S11]  /*85e0*/  VIADD R82, R82, 0x1 ;  /* 0x0000000152527836 */ /* 0x000ff60000000000 */
[----:B------:R-:W-:Y:S01]  /*85f0*/  @!UPT UIADD3 URZ, UPT, UPT, URZ, URZ, URZ ;  /* 0x000000fffffff290 */ /* 0x000fe2000fffe0ff */
[----:B------:R3:W4:Y:S04]  /*8600*/  @P0 LDS.128 R44, [R2+0x410] ;  /* 0x00041000022c0984 */ /* 0x0007280000000c00 */
[----:B------:R1:W1:Y:S01]  /*8610*/  @P0 LDS.128 R48, [R3+0x400] ;  /* 0x0004000003300984 */ /* 0x0002620000000c00 */
        /* <DEDUP_REMOVED lines=8> */
[----:B---3--:R-:W-:Y:S02]  /*86a0*/  VIADD R2, R0, 0x160 ;  /* 0x0000016000027836 */ /* 0x008fe40000000000 */
[----:B--2---:R-:W-:Y:S05]  /*86b0*/  IMAD.U32 R0, RZ, RZ, UR45 ;  /* 0x0000002dff007e24 */ /* 0x004fea000f8e00ff */
[----:B------:R-:W-:Y:S04]  /*86c0*/  PRMT R0, R0, 0x654, R2 ;  /* 0x0000065400007816 */ /* 0x000fe80000000002 */
[----:B-----5:R2:W-:Y:S02]  /*86d0*/  SYNCS.ARRIVE.TRANS64.RED.A1T0 RZ, [R0+URZ], RZ ;  /* 0x000000ff00ff79a7 */ /* 0x0205e400081004ff */
[----:B--2---:R-:W-:Y:S04]  /*86e0*/  SEL R0, RZ, 0x1, P0 ;  /* 0x00000001ff007807 */ /* 0x004fe80000000000 */
[----:B-1--4-:R-:W-:Y:S02]  /*86f0*/  LOP3.LUT R81, R81, R0, RZ, 0x3c, !PT ;  /* 0x0000000051517212 */ /* 0x012fe400078e3cff */
.L_x_133:
[----:B------:R-:W-:Y:S05]  /*8700*/  BSYNC B1 ;  /* 0x0000000000017941 */ /* 0x000fea0003800000 */
.L_x_132:
        /* <DEDUP_REMOVED lines=21> */
.L_x_137:
        /* <DEDUP_REMOVED lines=36> */
[----:B------:R-:W-:Y:S01]  /*8aa0*/  SHF.L.U32 R0, R44, 0x10, RZ ;  /* 0x000000102c007819 */ /* 0x000fe200000006ff */
        /* <DEDUP_REMOVED lines=110> */
[----:B------:R-:W-:Y:S02]  /*9190*/  UIADD3 UR4, UPT, UPT, UR44, 0x4400, URZ ;  /* 0x000044002c047890 */ /* 0x000fe4000fffe0ff */
[----:B------:R-:W-:Y:S01]  /*91a0*/  UIADD3 UR9, UPT, UPT, UR49, 0x80, URZ ;  /* 0x0000008031097890 */ /* 0x000fe2000fffe0ff */
[----:B------:R-:W-:Y:S01]  /*91b0*/  UMOV UR10, UR50 ;  /* 0x00000032000a7c82 */ /* 0x000fe20008000000 */
[----:B------:R-:W-:Y:S02]  /*91c0*/  UMOV UR11, UR36 ;  /* 0x00000024000b7c82 */ /* 0x000fe40008000000 */
        /* <DEDUP_REMOVED lines=8> */
.L_x_139:
[----:B------:R-:W-:Y:S05]  /*9250*/  BSYNC.RECONVERGENT B0 ;  /* 0x0000000000007941 */ /* 0x000fea0003800200 */
.L_x_138:
        /* <DEDUP_REMOVED lines=14> */
.L_x_143:
[----:B------:R-:W-:Y:S05]  /*9340*/  BSYNC B0 ;  /* 0x0000000000007941 */ /* 0x000fea0003800000 */
.L_x_142:
        /* <DEDUP_REMOVED lines=18> */
.L_x_141:
[----:B------:R-:W-:Y:S05]  /*9470*/  BSYNC B1 ;  /* 0x0000000000017941 */ /* 0x000fea0003800000 */
.L_x_140:
        /* <DEDUP_REMOVED lines=21> */
.L_x_145:
[----:B------:R-:W-:Y:S01]  /*95d0*/  ISETP.NE.AND P0, PT, R87, RZ, PT ;  /* 0x000000ff5700720c */ /* 0x000fe20003f05270 */
[----:B------:R-:W-:Y:S05]  /*95e0*/  WARPSYNC.ALL ;  /* 0x0000000000007948 */ /* 0x000fea0003800000 */
[----:B------:R-:W-:Y:S01]  /*95f0*/  IMAD.SHL.U32 R66, R49, 0x100, RZ ;  /* 0x0000010031427824 */ /* 0x000fe200078e00ff */
[----:B------:R-:W-:Y:S01]  /*9600*/  R2UR UR4, R39 ;  /* 0x00000000270472ca */ /* 0x000fe200000e0000 */
[----:B------:R-:W-:Y:S01]  /*9610*/  IMAD.SHL.U32 R60, R51, 0x100, RZ ;  /* 0x00000100333c7824 */ /* 0x000fe200078e00ff */
[C---:B------:R-:W-:Y:S01]  /*9620*/  SHF.L.U32 R2, R48.reuse, 0x10, RZ ;  /* 0x0000001030027819 */ /* 0x040fe200000006ff */
[----:B----4-:R-:W-:Y:S01]  /*9630*/  IMAD.SHL.U32 R54, R45, 0x100, RZ ;  /* 0x000001002d367824 */ /* 0x010fe200078e00ff */
[C---:B------:R-:W-:Y:S01]  /*9640*/  PRMT R0, R48.reuse, 0x8880, RZ ;  /* 0x0000888030007816 */ /* 0x040fe200000000ff */
[----:B------:R-:W-:Y:S01]  /*9650*/  BSSY.RECONVERGENT B0, `(.L_x_146) ;  /* 0x000009e000007945 */ /* 0x000fe20003800200 */
[----:B------:R-:W-:Y:S02]  /*9660*/  SHF.L.U32 R3, R48, 0x8, RZ ;  /* 0x0000000830037819 */ /* 0x000fe400000006ff */
[----:B------:R-:W-:Y:S02]  /*9670*/  SHF.R.S32.HI R2, RZ, 0x18, R2 ;  /* 0x00000018ff027819 */ /* 0x000fe40000011402 */
[----:B------:R-:W-:Y:S02]  /*9680*/  PRMT R68, R49, 0x8880, RZ ;  /* 0x0000888031447816 */ /* 0x000fe400000000ff */
[----:B------:R-:W-:Y:S01]  /*9690*/  SHF.R.S32.HI R3, RZ, 0x18, R3 ;  /* 0x00000018ff037819 */ /* 0x000fe20000011403 */
[----:B-1----:R-:W-:Y:S01]  /*96a0*/  LDTM.16dp32bit_t0_t15.x32 R4, tmem[UR4+0xc0] ;  /* 0x0000c004000479ee */ /* 0x002fe20008a80000 */
[----:B------:R-:W1:Y:S01]  /*96b0*/  LDTM.16dp32bit_t16_t31.x32 R4, tmem[UR4+0xe0] ;  /* 0x0000e004000479ee */ /* 0x000e620008aa0000 */
[----:B------:R-:W-:Y:S01]  /*96c0*/  NOP ;  /* 0x0000000000007918 */ /* 0x000fe20000000000 */
[----:B------:R-:W-:Y:S02]  /*96d0*/  SHF.L.U32 R63, R50, 0x8, RZ ;  /* 0x00000008323f7819 */ /* 0x000fe400000006ff */
[C---:B------:R-:W-:Y:S02]  /*96e0*/  PRMT R62, R51.reuse, 0x8880, RZ ;  /* 0x00008880333e7816 */ /* 0x040fe400000000ff */
[----:B------:R-:W-:Y:S02]  /*96f0*/  SHF.L.U32 R61, R51, 0x10, RZ ;  /* 0x00000010333d7819 */ /* 0x000fe400000006ff */
[----:B------:R-:W-:Y:S02]  /*9700*/  R2UR UR5, R52 ;  /* 0x00000000340572ca */ /* 0x000fe400000e0000 */
[----:B------:R-:W-:Y:S01]  /*9710*/  SHF.R.S32.HI R39, RZ, 0x18, R48 ;  /* 0x00000018ff277819 */ /* 0x000fe20000011430 */
[----:B------:R-:W-:Y:S01]  /*9720*/  IMAD.SHL.U32 R48, R47, 0x100, RZ ;  /* 0x000001002f307824 */ /* 0x000fe200078e00ff */
[----:B------:R-:W-:Y:S02]  /*9730*/  SHF.L.U32 R67, R49, 0x10, RZ ;  /* 0x0000001031437819 */ /* 0x000fe400000006ff */
[C---:B------:R-:W-:Y:S02]  /*9740*/  PRMT R65, R50.reuse, 0x8880, RZ ;  /* 0x0000888032417816 */ /* 0x040fe400000000ff */
[----:B------:R-:W-:Y:S02]  /*9750*/  SHF.R.S32.HI R41, RZ, 0x18, R49 ;  /* 0x00000018ff297819 */ /* 0x000fe40000011431 */
[----:B------:R-:W-:Y:S02]  /*9760*/  SHF.L.U32 R64, R50, 0x10, RZ ;  /* 0x0000001032407819 */ /* 0x000fe400000006ff */
[----:B------:R-:W-:Y:S01]  /*9770*/  SHF.R.S32.HI R42, RZ, 0x18, R50 ;  /* 0x00000018ff2a7819 */ /* 0x000fe20000011432 */
[----:B------:R-:W-:Y:S01]  /*9780*/  UIADD3 UR4, UPT, UPT, UR5, 0x1d0, URZ ;  /* 0x000001d005047890 */ /* 0x000fe2000fffe0ff */
[----:B------:R-:W-:Y:S01]  /*9790*/  PRMT R59, R44, 0x8880, RZ ;  /* 0x000088802c3b7816 */ /* 0x000fe200000000ff */
[C---:B-1----:R-:W-:Y:S02]  /*97a0*/  IMAD R4, R38.reuse, R4, RZ ;  /* 0x0000000426047224 */ /* 0x042fe400078e02ff */
[----:B------:R-:W-:Y:S01]  /*97b0*/  UPRMT UR4, UR45, 0x654, UR4 ;  /* 0x000006542d047896 */ /* 0x000fe20008000004 */
[C---:B------:R-:W-:Y:S01]  /*97c0*/  IMAD R5, R38.reuse, R5, RZ ;  /* 0x0000000526057224 */ /* 0x040fe200078e02ff */
[----:B------:R-:W-:Y:S01]  /*97d0*/  SHF.R.S32.HI R43, RZ, 0x18, R51 ;  /* 0x00000018ff2b7819 */ /* 0x000fe20000011433 */
[----:B------:R-:W-:Y:S01]  /*97e0*/  IMAD R6, R38, R6, RZ ;  /* 0x0000000626067224 */ /* 0x000fe200078e02ff */
[----:B------:R-:W-:Y:S01]  /*97f0*/  SHF.L.U32 R51, R46, 0x8, RZ ;  /* 0x000000082e337819 */ /* 0x000fe200000006ff */
[----:B------:R-:W-:Y:S01]  /*9800*/  IMAD R4, R0, R40, R4 ;  /* 0x0000002800047224 */ /* 0x000fe200078e0204 */
[----:B------:R-:W-:Y:S01]  /*9810*/  MOV R0, R68 ;  /* 0x0000004400007202 */ /* 0x000fe20000000f00 */
[----:B------:R-:W-:Y:S01]  /*9820*/  IMAD R7, R38, R7, RZ ;  /* 0x0000000726077224 */ /* 0x000fe200078e02ff */
[----:B------:R-:W-:Y:S01]  /*9830*/  SHF.L.U32 R58, R44, 0x10, RZ ;  /* 0x000000102c3a7819 */ /* 0x000fe200000006ff */
[-C--:B------:R-:W-:Y:S01]  /*9840*/  IMAD R5, R2, R40.reuse, R5 ;  /* 0x0000002802057224 */ /* 0x080fe200078e0205 */
[----:B------:R-:W-:Y:S01]  /*9850*/  SYNCS.ARRIVE.TRANS64.RED.A1T0 RZ, [UR4], RZ ;  /* 0x000000ffffff79a7 */ /* 0x000fe20008100404 */
[----:B------:R-:W-:Y:S01]  /*9860*/  IMAD R6, R3, R40, R6 ;  /* 0x0000002803067224 */ /* 0x000fe200078e0206 */
[----:B------:R-:W-:Y:S01]  /*9870*/  SHF.R.S32.HI R2, RZ, 0x18, R67 ;  /* 0x00000018ff027819 */ /* 0x000fe20000011443 */
[C---:B------:R-:W-:Y:S01]  /*9880*/  IMAD R8, R38.reuse, R8, RZ ;  /* 0x0000000826087224 */ /* 0x040fe200078e02ff */
[----:B------:R-:W-:Y:S01]  /*9890*/  SHF.R.S32.HI R3, RZ, 0x18, R66 ;  /* 0x00000018ff037819 */ /* 0x000fe20000011442 */
[-C--:B------:R-:W-:Y:S01]  /*98a0*/  IMAD R7, R39, R40.reuse, R7 ;  /* 0x0000002827077224 */ /* 0x080fe200078e0207 */
[----:B------:R-:W-:Y:S01]  /*98b0*/  MOV R39, R65 ;  /* 0x0000004100277202 */ /* 0x000fe20000000f00 */
[----:B------:R-:W-:Y:S01]  /*98c0*/  IMAD R9, R38, R9, RZ ;  /* 0x0000000926097224 */ /* 0x000fe200078e02ff */
[C---:B------:R-:W-:Y:S01]  /*98d0*/  PRMT R56, R45.reuse, 0x8880, RZ ;  /* 0x000088802d387816 */ /* 0x040fe200000000ff */
[----:B------:R-:W-:Y:S01]  /*98e0*/  IMAD R8, R0, R40, R8 ;  /* 0x0000002800087224 */ /* 0x000fe200078e0208 */
[----:B------:R-:W-:Y:S01]  /*98f0*/  SHF.L.U32 R55, R45, 0x10, RZ ;  /* 0x000000102d377819 */ /* 0x000fe200000006ff */
[----:B------:R-:W-:Y:S01]  /*9900*/  IMAD R10, R38, R10, RZ ;  /* 0x0000000a260a7224 */ /* 0x000fe200078e02ff */
[----:B------:R-:W-:Y:S01]  /*9910*/  PRMT R53, R46, 0x8880, RZ ;  /* 0x000088802e357816 */ /* 0x000fe200000000ff */
[----:B------:R-:W-:Y:S01]  /*9920*/  IMAD R9, R2, R40, R9 ;  /* 0x0000002802097224 */ /* 0x000fe200078e0209 */
[----:B------:R-:W-:Y:S01]  /*9930*/  SHF.R.S32.HI R45, RZ, 0x18, R45 ;  /* 0x00000018ff2d7819 */ /* 0x000fe2000001142d */
[----:B------:R-:W-:Y:S01]  /*9940*/  IMAD R0, R38, R20, RZ ;  /* 0x0000001426007224 */ /* 0x000fe200078e02ff */
[----:B------:R-:W-:Y:S01]  /*9950*/  SHF.L.U32 R52, R46, 0x10, RZ ;  /* 0x000000102e347819 */ /* 0x000fe200000006ff */
[C---:B------:R-:W-:Y:S01]  /*9960*/  IMAD R11, R38.reuse, R11, RZ ;  /* 0x0000000b260b7224 */ /* 0x040fe200078e02ff */
[C---:B------:R-:W-:Y:S01]  /*9970*/  PRMT R50, R47.reuse, 0x8880, RZ ;  /* 0x000088802f327816 */ /* 0x040fe200000000ff */
[C---:B------:R-:W-:Y:S01]  /*9980*/  IMAD R2, R38.reuse, R21, RZ ;  /* 0x0000001526027224 */ /* 0x040fe200078e02ff */
[----:B------:R-:W-:Y:S01]  /*9990*/  SHF.R.S32.HI R46, RZ, 0x18, R46 ;  /* 0x00000018ff2e7819 */ /* 0x000fe2000001142e */
[C---:B------:R-:W-:Y:S01]  /*99a0*/  IMAD R20, R38.reuse, R24, RZ ;  /* 0x0000001826147224 */ /* 0x040fe200078e02ff */
[----:B------:R-:W-:Y:S01]  /*99b0*/  SHF.L.U32 R49, R47, 0x10, RZ ;  /* 0x000000102f317819 */ /* 0x000fe200000006ff */
[C---:B------:R-:W-:Y:S01]  /*99c0*/  IMAD R21, R38.reuse, R25, RZ ;  /* 0x0000001926157224 */ /* 0x040fe200078e02ff */
[----:B------:R-:W-:Y:S01]  /*99d0*/  SHF.R.S32.HI R47, RZ, 0x18, R47 ;  /* 0x00000018ff2f7819 */ /* 0x000fe2000001142f */
[----:B------:R-:W-:Y:S01]  /*99e0*/  IMAD R24, R38, R28, RZ ;  /* 0x0000001c26187224 */ /* 0x000fe200078e02ff */
[----:B------:R-:W-:Y:S01]  /*99f0*/  SHF.L.U32 R57, R44, 0x8, RZ ;  /* 0x000000082c397819 */ /* 0x000fe200000006ff */
[----:B------:R-:W-:Y:S01]  /*9a00*/  IMAD R10, R3, R40, R10 ;  /* 0x00000028030a7224 */ /* 0x000fe200078e020a */
[----:B------:R-:W-:Y:S01]  /*9a10*/  SHF.R.S32.HI R44, RZ, 0x18, R44 ;  /* 0x00000018ff2c7819 */ /* 0x000fe2000001142c */
[----:B------:R-:W-:Y:S01]  /*9a20*/  IMAD R12, R38, R12, RZ ;  /* 0x0000000c260c7224 */ /* 0x000fe200078e02ff */
[----:B------:R-:W-:Y:S01]  /*9a30*/  IADD3 R36, PT, PT, R36, 0x1, RZ ;  /* 0x0000000124247810 */ /* 0x000fe20007ffe0ff */
[C---:B------:R-:W-:Y:S02]  /*9a40*/  IMAD R25, R38.reuse, R29, RZ ;  /* 0x0000001d26197224 */ /* 0x040fe400078e02ff */
[C---:B------:R-:W-:Y:S01]  /*9a50*/  IMAD R28, R38.reuse, R32, RZ ;  /* 0x00000020261c7224 */ /* 0x040fe200078e02ff */
[----:B------:R-:W-:Y:S01]  /*9a60*/  SHF.R.S32.HI R32, RZ, 0x18, R64 ;  /* 0x00000018ff207819 */ /* 0x000fe20000011440 */
[C---:B------:R-:W-:Y:S01]  /*9a70*/  IMAD R29, R38.reuse, R33, RZ ;  /* 0x00000021261d7224 */ /* 0x040fe200078e02ff */
[----:B------:R-:W-:Y:S01]  /*9a80*/  I2IP.S8.S32.SAT R33, R7, R6, RZ ;  /* 0x0000000607217239 */ /* 0x000fe200000014ff */
[----:B------:R-:W-:Y:S01]  /*9a90*/  IMAD R11, R41, R40, R11 ;  /* 0x00000028290b7224 */ /* 0x000fe200078e020b */
[----:B------:R-:W-:Y:S01]  /*9aa0*/  SHF.R.S32.HI R6, RZ, 0x18, R63 ;  /* 0x00000018ff067819 */ /* 0x000fe2000001143f */
[C---:B------:R-:W-:Y:S01]  /*9ab0*/  IMAD R13, R38.reuse, R13, RZ ;  /* 0x0000000d260d7224 */ /* 0x040fe200078e02ff */
[----:B------:R-:W-:Y:S01]  /*9ac0*/  MOV R7, R62 ;  /* 0x0000003e00077202 */ /* 0x000fe20000000f00 */
[C---:B------:R-:W-:Y:S02]  /*9ad0*/  IMAD R14, R38.reuse, R14, RZ ;  /* 0x0000000e260e7224 */ /* 0x040fe400078e02ff */
[C---:B------:R-:W-:Y:S02]  /*9ae0*/  IMAD R3, R38.reuse, R22, RZ ;  /* 0x0000001626037224 */ /* 0x040fe400078e02ff */
[----:B------:R-:W-:Y:S02]  /*9af0*/  IMAD R12, R39, R40, R12 ;  /* 0x00000028270c7224 */ /* 0x000fe400078e020c */
[C---:B------:R-:W-:Y:S02]  /*9b00*/  IMAD R22, R38.reuse, R26, RZ ;  /* 0x0000001a26167224 */ /* 0x040fe400078e02ff */
[C---:B------:R-:W-:Y:S02]  /*9b10*/  IMAD R15, R38.reuse, R15, RZ ;  /* 0x0000000f260f7224 */ /* 0x040fe400078e02ff */
[----:B------:R-:W-:Y:S02]  /*9b20*/  IMAD R26, R38, R30, RZ ;  /* 0x0000001e261a7224 */ /* 0x000fe400078e02ff */
[----:B------:R-:W-:Y:S02]  /*9b30*/  IMAD R13, R32, R40, R13 ;  /* 0x00000028200d7224 */ /* 0x000fe400078e020d */
[C---:B------:R-:W-:Y:S01]  /*9b40*/  IMAD R30, R38.reuse, R34, RZ ;  /* 0x00000022261e7224 */ /* 0x040fe200078e02ff */
[----:B------:R-:W-:Y:S01]  /*9b50*/  I2IP.S8.S32.SAT R34, R11, R10, RZ ;  /* 0x0000000a0b227239 */ /* 0x000fe200000014ff */
[----:B------:R-:W-:Y:S01]  /*9b60*/  IMAD R16, R38, R16, RZ ;  /* 0x0000001026107224 */ /* 0x000fe200078e02ff */
[----:B------:R-:W-:Y:S01]  /*9b70*/  SHF.R.S32.HI R10, RZ, 0x18, R61 ;  /* 0x00000018ff0a7819 */ /* 0x000fe2000001143d */
[----:B------:R-:W-:Y:S01]  /*9b80*/  IMAD R14, R6, R40, R14 ;  /* 0x00000028060e7224 */ /* 0x000fe200078e020e */
[----:B------:R-:W-:Y:S01]  /*9b90*/  I2IP.S8.S32.SAT R61, R9, R8, R34 ;  /* 0x00000008093d7239 */ /* 0x000fe20000001422 */
[----:B------:R-:W-:Y:S01]  /*9ba0*/  IMAD R17, R38, R17, RZ ;  /* 0x0000001126117224 */ /* 0x000fe200078e02ff */
[----:B------:R-:W-:Y:S01]  /*9bb0*/  SHF.R.S32.HI R11, RZ, 0x18, R60 ;  /* 0x00000018ff0b7819 */ /* 0x000fe2000001143c */
[----:B------:R-:W-:Y:S01]  /*9bc0*/  IMAD R15, R42, R40, R15 ;  /* 0x000000282a0f7224 */ /* 0x000fe200078e020f */
[----:B------:R-:W-:Y:S01]  /*9bd0*/  I2IP.S8.S32.SAT R60, R5, R4, R33 ;  /* 0x00000004053c7239 */ /* 0x000fe20000001421 */
[C---:B------:R-:W-:Y:S01]  /*9be0*/  IMAD R18, R38.reuse, R18, RZ ;  /* 0x0000001226127224 */ /* 0x040fe200078e02ff */
[----:B------:R-:W-:Y:S01]  /*9bf0*/  SHF.R.S32.HI R5, RZ, 0x18, R58 ;  /* 0x00000018ff057819 */ /* 0x000fe2000001143a */
[----:B------:R-:W-:Y:S01]  /*9c00*/  IMAD R16, R7, R40, R16 ;  /* 0x0000002807107224 */ /* 0x000fe200078e0210 */
[----:B------:R-:W-:Y:S01]  /*9c10*/  I2IP.S8.S32.SAT R14, R15, R14, RZ ;  /* 0x0000000e0f0e7239 */ /* 0x000fe200000014ff */
[----:B------:R-:W-:Y:S01]  /*9c20*/  IMAD R19, R38, R19, RZ ;  /* 0x0000001326137224 */ /* 0x000fe200078e02ff */
[----:B------:R-:W-:Y:S01]  /*9c30*/  SHF.R.S32.HI R7, RZ, 0x18, R48 ;  /* 0x00000018ff077819 */ /* 0x000fe20000011430 */
[----:B------:R-:W-:Y:S01]  /*9c40*/  IMAD R17, R10, R40, R17 ;  /* 0x000000280a117224 */ /* 0x000fe200078e0211 */
[----:B------:R-:W-:Y:S01]  /*9c50*/  I2IP.S8.S32.SAT R62, R13, R12, R14 ;  /* 0x0000000c0d3e7239 */ /* 0x000fe2000000140e */
[-C--:B------:R-:W-:Y:S01]  /*9c60*/  IMAD R18, R11, R40.reuse, R18 ;  /* 0x000000280b127224 */ /* 0x080fe200078e0212 */
[----:B------:R-:W-:Y:S01]  /*9c70*/  SHF.R.S32.HI R6, RZ, 0x18, R57 ;  /* 0x00000018ff067819 */ /* 0x000fe20000011439 */
[----:B------:R-:W-:Y:S02]  /*9c80*/  IMAD.MOV.U32 R4, RZ, RZ, R59 ;  /* 0x000000ffff047224 */ /* 0x000fe400078e003b */
[-C--:B------:R-:W-:Y:S02]  /*9c90*/  IMAD R19, R43, R40.reuse, R19 ;  /* 0x000000282b137224 */ /* 0x080fe400078e0213 */
[----:B------:R-:W-:Y:S01]  /*9ca0*/  IMAD R0, R4, R40, R0 ;  /* 0x0000002804007224 */ /* 0x000fe200078e0200 */
[----:B------:R-:W-:Y:S01]  /*9cb0*/  MOV R4, R56 ;  /* 0x0000003800047202 */ /* 0x000fe20000000f00 */
[----:B------:R-:W-:Y:S01]  /*9cc0*/  IMAD R23, R38, R23, RZ ;  /* 0x0000001726177224 */ /* 0x000fe200078e02ff */
[----:B------:R-:W-:Y:S01]  /*9cd0*/  I2IP.S8.S32.SAT R18, R19, R18, RZ ;  /* 0x0000001213127239 */ /* 0x000fe200000014ff */
[-C--:B------:R-:W-:Y:S01]  /*9ce0*/  IMAD R2, R5, R40.reuse, R2 ;  /* 0x0000002805027224 */ /* 0x080fe200078e0202 */
[----:B------:R-:W-:Y:S01]  /*9cf0*/  SHF.R.S32.HI R5, RZ, 0x18, R55 ;  /* 0x00000018ff057819 */ /* 0x000fe20000011437 */
[----:B------:R-:W-:Y:S01]  /*9d00*/  IMAD R3, R6, R40, R3 ;  /* 0x0000002806037224 */ /* 0x000fe200078e0203 */
[----:B------:R-:W-:Y:S01]  /*9d10*/  I2IP.S8.S32.SAT R63, R17, R16, R18 ;  /* 0x00000010113f7239 */ /* 0x000fe20000001412 */
[-C--:B------:R-:W-:Y:S01]  /*9d20*/  IMAD R23, R44, R40.reuse, R23 ;  /* 0x000000282c177224 */ /* 0x080fe200078e0217 */
[----:B------:R-:W-:Y:S01]  /*9d30*/  SHF.R.S32.HI R6, RZ, 0x18, R54 ;  /* 0x00000018ff067819 */ /* 0x000fe20000011436 */
[-C--:B------:R-:W-:Y:S01]  /*9d40*/  IMAD R20, R4, R40.reuse, R20 ;  /* 0x0000002804147224 */ /* 0x080fe200078e0214 */
[----:B------:R-:W-:Y:S01]  /*9d50*/  MOV R4, R53 ;  /* 0x0000003500047202 */ /* 0x000fe20000000f00 */
[----:B------:R1:W-:Y:S01]  /*9d60*/  STS.128 [R69+UR44+0x5400], R60 ;  /* 0x0054003c45007988 */ /* 0x0003e20008000c2c */
[----:B------:R-:W-:Y:S01]  /*9d70*/  IMAD R27, R38, R27, RZ ;  /* 0x0000001b261b7224 */ /* 0x000fe200078e02ff */
[----:B------:R-:W-:Y:S01]  /*9d80*/  I2IP.S8.S32.SAT R3, R23, R3, RZ ;  /* 0x0000000317037239 */ /* 0x000fe200000014ff */
[-C--:B------:R-:W-:Y:S01]  /*9d90*/  IMAD R21, R5, R40.reuse, R21 ;  /* 0x0000002805157224 */ /* 0x080fe200078e0215 */
[----:B------:R-:W-:Y:S01]  /*9da0*/  SHF.R.S32.HI R5, RZ, 0x18, R52 ;  /* 0x00000018ff057819 */ /* 0x000fe20000011434 */
[-C--:B------:R-:W-:Y:S01]  /*9db0*/  IMAD R22, R6, R40.reuse, R22 ;  /* 0x0000002806167224 */ /* 0x080fe200078e0216 */
[----:B------:R-:W-:Y:S01]  /*9dc0*/  SHF.R.S32.HI R6, RZ, 0x18, R49 ;  /* 0x00000018ff067819 */ /* 0x000fe20000011431 */
[-C--:B------:R-:W-:Y:S02]  /*9dd0*/  IMAD R27, R45, R40.reuse, R27 ;  /* 0x000000282d1b7224 */ /* 0x080fe400078e021b */
[-C--:B------:R-:W-:Y:S01]  /*9de0*/  IMAD R24, R4, R40.reuse, R24 ;  /* 0x0000002804187224 */ /* 0x080fe200078e0218 */
[----:B------:R-:W-:Y:S01]  /*9df0*/  SHF.R.S32.HI R4, RZ, 0x18, R51 ;  /* 0x00000018ff047819 */ /* 0x000fe20000011433 */
[----:B------:R-:W-:Y:S01]  /*9e00*/  IMAD R25, R5, R40, R25 ;  /* 0x0000002805197224 */ /* 0x000fe200078e0219 */
[----:B------:R-:W-:Y:S01]  /*9e10*/  MOV R5, R50 ;  /* 0x0000003200057202 */ /* 0x000fe20000000f00 */
[----:B------:R-:W-:Y:S02]  /*9e20*/  IMAD R31, R38, R31, RZ ;  /* 0x0000001f261f7224 */ /* 0x000fe400078e02ff */
[----:B------:R-:W-:Y:S01]  /*9e30*/  IMAD R26, R4, R40, R26 ;  /* 0x00000028041a7224 */ /* 0x000fe200078e021a */
[----:B------:R-:W-:Y:S01]  /*9e40*/  I2IP.S8.S32.SAT R4, R2, R0, R3 ;  /* 0x0000000002047239 */ /* 0x000fe20000001403 */
[-C--:B------:R-:W-:Y:S02]  /*9e50*/  IMAD R31, R46, R40.reuse, R31 ;  /* 0x000000282e1f7224 */ /* 0x080fe400078e021f */
[----:B------:R-:W-:Y:S01]  /*9e60*/  IMAD R28, R5, R40, R28 ;  /* 0x00000028051c7224 */ /* 0x000fe200078e021c */
[----:B------:R-:W-:Y:S01]  /*9e70*/  I2IP.S8.S32.SAT R5, R27, R22, RZ ;  /* 0x000000161b057239 */ /* 0x000fe200000014ff */
[----:B------:R-:W-:Y:S01]  /*9e80*/  IMAD R29, R6, R40, R29 ;  /* 0x00000028061d7224 */ /* 0x000fe200078e021d */
[----:B------:R-:W-:Y:S01]  /*9e90*/  I2IP.S8.S32.SAT R6, R31, R26, RZ ;  /* 0x0000001a1f067239 */ /* 0x000fe200000014ff */
[----:B------:R-:W-:Y:S01]  /*9ea0*/  IMAD R35, R38, R35, RZ ;  /* 0x0000002326237224 */ /* 0x000fe200078e02ff */
[----:B------:R-:W-:Y:S01]  /*9eb0*/  I2IP.S8.S32.SAT R5, R21, R20, R5 ;  /* 0x0000001415057239 */ /* 0x000fe20000001405 */
[----:B------:R-:W-:Y:S01]  /*9ec0*/  IMAD R30, R7, R40, R30 ;  /* 0x00000028071e7224 */ /* 0x000fe200078e021e */
[----:B------:R-:W-:Y:S01]  /*9ed0*/  I2IP.S8.S32.SAT R6, R25, R24, R6 ;  /* 0x0000001819067239 */ /* 0x000fe20000001406 */
[----:B------:R-:W-:Y:S05]  /*9ee0*/  IMAD R35, R47, R40, R35 ;  /* 0x000000282f237224 */ /* 0x000fea00078e0223 */
[----:B------:R-:W-:Y:S04]  /*9ef0*/  I2IP.S8.S32.SAT R7, R35, R30, RZ ;  /* 0x0000001e23077239 */ /* 0x000fe800000014ff */
[----:B------:R-:W-:Y:S05]  /*9f00*/  I2IP.S8.S32.SAT R7, R29, R28, R7 ;  /* 0x0000001c1d077239 */ /* 0x000fea0000001407 */
        /* <DEDUP_REMOVED lines=18> */
.L_x_147:
[----:B------:R-:W-:Y:S05]  /*a030*/  BSYNC.RECONVERGENT B0 ;  /* 0x0000000000007941 */ /* 0x000fea0003800200 */
.L_x_146:
[----:B------:R-:W-:Y:S01]  /*a040*/  R2UR UR5, R76 ;  /* 0x000000004c0572ca */ /* 0x000fe200000e0000 */
[----:B------:R-:W-:Y:S01]  /*a050*/  BAR.SYNC.DEFER_BLOCKING 0x1, 0x80 ;  /* 0x0042000000007b1d */ /* 0x000fe20000010000 */
[----:B------:R-:W-:Y:S01]  /*a060*/  R2UR UR4, R77 ;  /* 0x000000004d0472ca */ /* 0x000fe200000e0000 */
[----:B------:R-:W-:Y:S01]  /*a070*/  UISETP.NE.AND UP0, UPT, UR46, URZ, UPT ;  /* 0x000000ff2e00728c */ /* 0x000fe2000bf05270 */
[----:B------:R-:W-:Y:S02]  /*a080*/  ISETP.NE.AND P0, PT, R79, 0x2, PT ;  /* 0x000000024f00780c */ /* 0x000fe40003f05270 */
[----:B------:R-:W-:Y:S02]  /*a090*/  ISETP.NE.AND P1, PT, R36, 0x4, PT ;  /* 0x000000042400780c */ /* 0x000fe40003f25270 */
[----:B------:R-:W-:Y:S02]  /*a0a0*/  SEL R2, RZ, 0x1, P0 ;  /* 0x00000001ff027807 */ /* 0x000fe40000000000 */
[----:B------:R-:W-:Y:S02]  /*a0b0*/  SEL R0, RZ, 0x1, P1 ;  /* 0x00000001ff007807 */ /* 0x000fe40000800000 */
[----:B------:R-:W-:Y:S01]  /*a0c0*/  LOP3.LUT R83, R83, R2, RZ, 0x3c, !PT ;  /* 0x0000000253537212 */ /* 0x000fe200078e3cff */
[----:B------:R-:W-:Y:S01]  /*a0d0*/  UIADD3 UR20, UPT, UPT, UR37, UR5, URZ ;  /* 0x0000000525147290 */ /* 0x000fe2000fffe0ff */
[----:B------:R-:W-:Y:S01]  /*a0e0*/  LOP3.LUT R84, R84, R0, RZ, 0x3c, !PT ;  /* 0x0000000054547212 */ /* 0x000fe200078e3cff */
[----:B------:R-:W-:Y:S01]  /*a0f0*/  UIADD3 UR16, UPT, UPT, UR38, UR4, URZ ;  /* 0x0000000426107290 */ /* 0x000fe2000fffe0ff */
[----:B------:R-:W-:Y:S02]  /*a100*/  SEL R79, R79, RZ, P0 ;  /* 0x000000ff4f4f7207 */ /* 0x000fe40000000000 */
[----:B------:R-:W-:Y:S01]  /*a110*/  SEL R36, R36, RZ, P1 ;  /* 0x000000ff24247207 */ /* 0x000fe20000800000 */
[----:B------:R-:W-:Y:S01]  /*a120*/  UMOV UR36, UR59 ;  /* 0x0000003b00247c82 */ /* 0x000fe20008000000 */
[----:B------:R-:W-:Y:S07]  /*a130*/  BRA.U UP0, `(.L_x_148) ;  /* 0xffffffb900c47547 */ /* 0x000fee000b83ffff */
[----:B------:R-:W-:Y:S05]  /*a140*/  EXIT ;  /* 0x000000000000794d */ /* 0x000fea0003800000 */
.L_x_25:
[----:B--2---:R2:W3:Y:S02]  /*a150*/  SYNCS.PHASECHK.TRANS64.TRYWAIT P0, [R0+URZ+0x200], R2 ;  /* 0x00020002000075a7 */ /* 0x0044e400080011ff */
[----:B---3--:R-:W-:Y:S05]  /*a160*/  @!P0 NANOSLEEP.SYNCS 0x989680 ;  /* 0x009896800000895d */ /* 0x008fea0003900000 */
[----:B------:R-:W3:Y:S02]  /*a170*/  @!P0 SYNCS.PHASECHK.TRANS64 P0, [R0+URZ+0x200], R2 ;  /* 0x00020002000085a7 */ /* 0x000ee400080010ff */
[----:B---3--:R-:W-:Y:S05]  /*a180*/  @!P0 BRA `(.L_x_25) ;  /* 0xfffffffc00f08947 */ /* 0x008fea000383ffff */
[----:B------:R-:W-:Y:S05]  /*a190*/  BRA `(.L_x_149) ;  /* 0xffffff7800587947 */ /* 0x000fea000383ffff */
.L_x_28:
[----:B-1----:R-:W-:-:S07]  /*a1a0*/  MOV R0, UR33 ;  /* 0x0000002100007c02 */ /* 0x002fce0008000f00 */
.L_x_150:
[----:B-1----:R1:W2:Y:S02]  /*a1b0*/  SYNCS.PHASECHK.TRANS64.TRYWAIT P0, [R0+URZ+0xa0], R3 ;  /* 0x0000a003000075a7 */ /* 0x0022a400080011ff */
[----:B--2---:R-:W-:Y:S05]  /*a1c0*/  @!P0 NANOSLEEP.SYNCS 0x989680 ;  /* 0x009896800000895d */ /* 0x004fea0003900000 */
[----:B------:R-:W2:Y:S02]  /*a1d0*/  @!P0 SYNCS.PHASECHK.TRANS64 P0, [R0+URZ+0xa0], R3 ;  /* 0x0000a003000085a7 */ /* 0x000ea400080010ff */
[----:B--2---:R-:W-:Y:S05]  /*a1e0*/  @!P0 BRA `(.L_x_150) ;  /* 0xfffffffc00f08947 */ /* 0x004fea000383ffff */
[----:B------:R-:W-:Y:S05]  /*a1f0*/  BRA `(.L_x_27) ;  /* 0xffffff7800a07947 */ /* 0x000fea000383ffff */
.L_x_35:
[----:B-1----:R-:W-:-:S07]  /*a200*/  MOV R0, UR17 ;  /* 0x0000001100007c02 */ /* 0x002fce0008000f00 */
.L_x_151:
[----:B-1----:R1:W2:Y:S02]  /*a210*/  SYNCS.PHASECHK.TRANS64.TRYWAIT P0, [R0+URZ+0xa0], R3 ;  /* 0x0000a003000075a7 */ /* 0x0022a400080011ff */
[----:B--2---:R-:W-:Y:S05]  /*a220*/  @!P0 NANOSLEEP.SYNCS 0x989680 ;  /* 0x009896800000895d */ /* 0x004fea0003900000 */
[----:B------:R-:W2:Y:S02]  /*a230*/  @!P0 SYNCS.PHASECHK.TRANS64 P0, [R0+URZ+0xa0], R3 ;  /* 0x0000a003000085a7 */ /* 0x000ea400080010ff */
[----:B--2---:R-:W-:Y:S05]  /*a240*/  @!P0 BRA `(.L_x_151) ;  /* 0xfffffffc00f08947 */ /* 0x004fea000383ffff */
[----:B------:R-:W-:Y:S05]  /*a250*/  BRA `(.L_x_34) ;  /* 0xffffff7c005c7947 */ /* 0x000fea000383ffff */
.L_x_40:
[----:B-1----:R1:W2:Y:S02]  /*a260*/  SYNCS.PHASECHK.TRANS64.TRYWAIT P0, [R3+URZ+0x190], R0 ;  /* 0x00019000030075a7 */ /* 0x0022a400080011ff */
[----:B--2---:R-:W-:Y:S05]  /*a270*/  @!P0 NANOSLEEP.SYNCS 0x989680 ;  /* 0x009896800000895d */ /* 0x004fea0003900000 */
[----:B------:R-:W2:Y:S02]  /*a280*/  @!P0 SYNCS.PHASECHK.TRANS64 P0, [R3+URZ+0x190], R0 ;  /* 0x00019000030085a7 */ /* 0x000ea400080010ff */
[----:B--2---:R-:W-:Y:S05]  /*a290*/  @!P0 BRA `(.L_x_40) ;  /* 0xfffffffc00f08947 */ /* 0x004fea000383ffff */
[----:B------:R-:W-:Y:S05]  /*a2a0*/  BRA `(.L_x_152) ;  /* 0xffffff8000007947 */ /* 0x000fea000383ffff */
.L_x_44:
[----:B------:R-:W-:-:S07]  /*a2b0*/  MOV R0, UR4 ;  /* 0x0000000400007c02 */ /* 0x000fce0008000f00 */
.L_x_153:
[----:B-1----:R1:W2:Y:S02]  /*a2c0*/  SYNCS.PHASECHK.TRANS64.TRYWAIT P0, [R0+URZ], R2 ;  /* 0x00000002000075a7 */ /* 0x0022a400080011ff */
[----:B--2---:R-:W-:Y:S05]  /*a2d0*/  @!P0 NANOSLEEP.SYNCS 0x989680 ;  /* 0x009896800000895d */ /* 0x004fea0003900000 */
[----:B------:R-:W2:Y:S02]  /*a2e0*/  @!P0 SYNCS.PHASECHK.TRANS64 P0, [R0+URZ], R2 ;  /* 0x00000002000085a7 */ /* 0x000ea400080010ff */
[----:B--2---:R-:W-:Y:S05]  /*a2f0*/  @!P0 BRA `(.L_x_153) ;  /* 0xfffffffc00f08947 */ /* 0x004fea000383ffff */
[----:B------:R-:W-:Y:S05]  /*a300*/  BRA `(.L_x_154) ;  /* 0xffffff8400ac7947 */ /* 0x000fea000383ffff */
.L_x_45:
[----:B------:R-:W-:-:S07]  /*a310*/  MOV R0, UR5 ;  /* 0x0000000500007c02 */ /* 0x000fce0008000f00 */
.L_x_155:
[----:B-1----:R1:W2:Y:S02]  /*a320*/  SYNCS.PHASECHK.TRANS64.TRYWAIT P0, [R0+URZ], R3 ;  /* 0x00000003000075a7 */ /* 0x0022a400080011ff */
[----:B--2---:R-:W-:Y:S05]  /*a330*/  @!P0 NANOSLEEP.SYNCS 0x989680 ;  /* 0x009896800000895d */ /* 0x004fea0003900000 */
[----:B------:R-:W2:Y:S02]  /*a340*/  @!P0 SYNCS.PHASECHK.TRANS64 P0, [R0+URZ], R3 ;  /* 0x00000003000085a7 */ /* 0x000ea400080010ff */
[----:B--2---:R-:W-:Y:S05]  /*a350*/  @!P0 BRA `(.L_x_155) ;  /* 0xfffffffc00f08947 */ /* 0x004fea000383ffff */
[----:B------:R-:W-:Y:S05]  /*a360*/  BRA `(.L_x_156) ;  /* 0xffffff8400b87947 */ /* 0x000fea000383ffff */
.L_x_46:
[----:B------:R-:W-:-:S07]  /*a370*/  MOV R0, UR5 ;  /* 0x0000000500007c02 */ /* 0x000fce0008000f00 */
.L_x_157:
[----:B-1----:R1:W2:Y:S02]  /*a380*/  SYNCS.PHASECHK.TRANS64.TRYWAIT P0, [R0+URZ], R3 ;  /* 0x00000003000075a7 */ /* 0x0022a400080011ff */
[----:B--2---:R-:W-:Y:S05]  /*a390*/  @!P0 NANOSLEEP.SYNCS 0x989680 ;  /* 0x009896800000895d */ /* 0x004fea0003900000 */
[----:B------:R-:W2:Y:S02]  /*a3a0*/  @!P0 SYNCS.PHASECHK.TRANS64 P0, [R0+URZ], R3 ;  /* 0x00000003000085a7 */ /* 0x000ea400080010ff */
[----:B--2---:R-:W-:Y:S05]  /*a3b0*/  @!P0 BRA `(.L_x_157) ;  /* 0xfffffffc00f08947 */ /* 0x004fea000383ffff */
[----:B------:R-:W-:Y:S05]  /*a3c0*/  BRA `(.L_x_158) ;  /* 0xffffff8400c47947 */ /* 0x000fea000383ffff */
.L_x_47:
[----:B------:R-:W-:-:S07]  /*a3d0*/  MOV R0, UR5 ;  /* 0x0000000500007c02 */ /* 0x000fce0008000f00 */
.L_x_159:
[----:B-1----:R1:W2:Y:S02]  /*a3e0*/  SYNCS.PHASECHK.TRANS64.TRYWAIT P0, [R0+URZ], R3 ;  /* 0x00000003000075a7 */ /* 0x0022a400080011ff */
[----:B--2---:R-:W-:Y:S05]  /*a3f0*/  @!P0 NANOSLEEP.SYNCS 0x989680 ;  /* 0x009896800000895d */ /* 0x004fea0003900000 */
[----:B------:R-:W2:Y:S02]  /*a400*/  @!P0 SYNCS.PHASECHK.TRANS64 P0, [R0+URZ], R3 ;  /* 0x00000003000085a7 */ /* 0x000ea400080010ff */
[----:B--2---:R-:W-:Y:S05]  /*a410*/  @!P0 BRA `(.L_x_159) ;  /* 0xfffffffc00f08947 */ /* 0x004fea000383ffff */
[----:B------:R-:W-:Y:S05]  /*a420*/  BRA `(.L_x_160) ;  /* 0xffffff8400d07947 */ /* 0x000fea000383ffff */
.L_x_48:
[----:B------:R-:W-:-:S07]  /*a430*/  MOV R0, UR5 ;  /* 0x0000000500007c02 */ /* 0x000fce0008000f00 */
.L_x_161:
[----:B-1----:R1:W2:Y:S02]  /*a440*/  SYNCS.PHASECHK.TRANS64.TRYWAIT P0, [R0+URZ], R3 ;  /* 0x00000003000075a7 */ /* 0x0022a400080011ff */
[----:B--2---:R-:W-:Y:S05]  /*a450*/  @!P0 NANOSLEEP.SYNCS 0x989680 ;  /* 0x009896800000895d */ /* 0x004fea0003900000 */
[----:B------:R-:W2:Y:S02]  /*a460*/  @!P0 SYNCS.PHASECHK.TRANS64 P0, [R0+URZ], R3 ;  /* 0x00000003000085a7 */ /* 0x000ea400080010ff */
[----:B--2---:R-:W-:Y:S05]  /*a470*/  @!P0 BRA `(.L_x_161) ;  /* 0xfffffffc00f08947 */ /* 0x004fea000383ffff */
[----:B------:R-:W-:Y:S05]  /*a480*/  BRA `(.L_x_162) ;  /* 0xffffff8400dc7947 */ /* 0x000fea000383ffff */
.L_x_49:
[----:B------:R-:W-:-:S07]  /*a490*/  MOV R0, UR5 ;  /* 0x0000000500007c02 */ /* 0x000fce0008000f00 */
.L_x_163:
[----:B-1----:R1:W2:Y:S02]  /*a4a0*/  SYNCS.PHASECHK.TRANS64.TRYWAIT P0, [R0+URZ], R3 ;  /* 0x00000003000075a7 */ /* 0x0022a400080011ff */
[----:B--2---:R-:W-:Y:S05]  /*a4b0*/  @!P0 NANOSLEEP.SYNCS 0x989680 ;  /* 0x009896800000895d */ /* 0x004fea0003900000 */
[----:B------:R-:W2:Y:S02]  /*a4c0*/  @!P0 SYNCS.PHASECHK.TRANS64 P0, [R0+URZ], R3 ;  /* 0x00000003000085a7 */ /* 0x000ea400080010ff */
[----:B--2---:R-:W-:Y:S05]  /*a4d0*/  @!P0 BRA `(.L_x_163) ;  /* 0xfffffffc00f08947 */ /* 0x004fea000383ffff */
[----:B------:R-:W-:Y:S05]  /*a4e0*/  BRA `(.L_x_164) ;  /* 0xffffff8400e87947 */ /* 0x000fea000383ffff */
.L_x_50:
[----:B------:R-:W-:-:S07]  /*a4f0*/  MOV R0, UR5 ;  /* 0x0000000500007c02 */ /* 0x000fce0008000f00 */
.L_x_165:
[----:B-1----:R1:W2:Y:S02]  /*a500*/  SYNCS.PHASECHK.TRANS64.TRYWAIT P0, [R0+URZ], R3 ;  /* 0x00000003000075a7 */ /* 0x0022a400080011ff */
[----:B--2---:R-:W-:Y:S05]  /*a510*/  @!P0 NANOSLEEP.SYNCS 0x989680 ;  /* 0x009896800000895d */ /* 0x004fea0003900000 */
[----:B------:R-:W2:Y:S02]  /*a520*/  @!P0 SYNCS.PHASECHK.TRANS64 P0, [R0+URZ], R3 ;  /* 0x00000003000085a7 */ /* 0x000ea400080010ff */
[----:B--2---:R-:W-:Y:S05]  /*a530*/  @!P0 BRA `(.L_x_165) ;  /* 0xfffffffc00f08947 */ /* 0x004fea000383ffff */
[----:B------:R-:W-:Y:S05]  /*a540*/  BRA `(.L_x_166) ;  /* 0xffffff8400f47947 */ /* 0x000fea000383ffff */
.L_x_51:
[----:B------:R-:W-:-:S07]  /*a550*/  MOV R0, UR5 ;  /* 0x0000000500007c02 */ /* 0x000fce0008000f00 */
.L_x_167:
[----:B-1----:R1:W2:Y:S02]  /*a560*/  SYNCS.PHASECHK.TRANS64.TRYWAIT P0, [R0+URZ], R3 ;  /* 0x00000003000075a7 */ /* 0x0022a400080011ff */
[----:B--2---:R-:W-:Y:S05]  /*a570*/  @!P0 NANOSLEEP.SYNCS 0x989680 ;  /* 0x009896800000895d */ /* 0x004fea0003900000 */
[----:B------:R-:W2:Y:S02]  /*a580*/  @!P0 SYNCS.PHASECHK.TRANS64 P0, [R0+URZ], R3 ;  /* 0x00000003000085a7 */ /* 0x000ea400080010ff */
[----:B--2---:R-:W-:Y:S05]  /*a590*/  @!P0 BRA `(.L_x_167) ;  /* 0xfffffffc00f08947 */ /* 0x004fea000383ffff */
[----:B------:R-:W-:Y:S05]  /*a5a0*/  BRA `(.L_x_168) ;  /* 0xffffff8800007947 */ /* 0x000fea000383ffff */
.L_x_52:
[----:B------:R-:W-:-:S07]  /*a5b0*/  MOV R0, UR5 ;  /* 0x0000000500007c02 */ /* 0x000fce0008000f00 */
.L_x_169:
[----:B-1----:R1:W2:Y:S02]  /*a5c0*/  SYNCS.PHASECHK.TRANS64.TRYWAIT P0, [R0+URZ], R3 ;  /* 0x00000003000075a7 */ /* 0x0022a400080011ff */
[----:B--2---:R-:W-:Y:S05]  /*a5d0*/  @!P0 NANOSLEEP.SYNCS 0x989680 ;  /* 0x009896800000895d */ /* 0x004fea0003900000 */
[----:B------:R-:W2:Y:S02]  /*a5e0*/  @!P0 SYNCS.PHASECHK.TRANS64 P0, [R0+URZ], R3 ;  /* 0x00000003000085a7 */ /* 0x000ea400080010ff */
[----:B--2---:R-:W-:Y:S05]  /*a5f0*/  @!P0 BRA `(.L_x_169) ;  /* 0xfffffffc00f08947 */ /* 0x004fea000383ffff */
[----:B------:R-:W-:Y:S05]  /*a600*/  BRA `(.L_x_170) ;  /* 0xffffff88000c7947 */ /* 0x000fea000383ffff */
.L_x_53:
[----:B------:R-:W-:-:S07]  /*a610*/  MOV R0, UR5 ;  /* 0x0000000500007c02 */ /* 0x000fce0008000f00 */
.L_x_171:
[----:B-1----:R1:W2:Y:S02]  /*a620*/  SYNCS.PHASECHK.TRANS64.TRYWAIT P0, [R0+URZ], R3 ;  /* 0x00000003000075a7 */ /* 0x0022a400080011ff */
[----:B--2---:R-:W-:Y:S05]  /*a630*/  @!P0 NANOSLEEP.SYNCS 0x989680 ;  /* 0x009896800000895d */ /* 0x004fea0003900000 */
[----:B------:R-:W2:Y:S02]  /*a640*/  @!P0 SYNCS.PHASECHK.TRANS64 P0, [R0+URZ], R3 ;  /* 0x00000003000085a7 */ /* 0x000ea400080010ff */
[----:B--2---:R-:W-:Y:S05]  /*a650*/  @!P0 BRA `(.L_x_171) ;  /* 0xfffffffc00f08947 */ /* 0x004fea000383ffff */
[----:B------:R-:W-:Y:S05]  /*a660*/  BRA `(.L_x_172) ;  /* 0xffffff8800187947 */ /* 0x000fea000383ffff */
.L_x_54:
[----:B------:R-:W-:-:S07]  /*a670*/  MOV R0, UR5 ;  /* 0x0000000500007c02 */ /* 0x000fce0008000f00 */
.L_x_173:
[----:B-1----:R1:W2:Y:S02]  /*a680*/  SYNCS.PHASECHK.TRANS64.TRYWAIT P0, [R0+URZ], R3 ;  /* 0x00000003000075a7 */ /* 0x0022a400080011ff */
[----:B--2---:R-:W-:Y:S05]  /*a690*/  @!P0 NANOSLEEP.SYNCS 0x989680 ;  /* 0x009896800000895d */ /* 0x004fea0003900000 */
[----:B------:R-:W2:Y:S02]  /*a6a0*/  @!P0 SYNCS.PHASECHK.TRANS64 P0, [R0+URZ], R3 ;  /* 0x00000003000085a7 */ /* 0x000ea400080010ff */
[----:B--2---:R-:W-:Y:S05]  /*a6b0*/  @!P0 BRA `(.L_x_173) ;  /* 0xfffffffc00f08947 */ /* 0x004fea000383ffff */
[----:B------:R-:W-:Y:S05]  /*a6c0*/  BRA `(.L_x_174) ;  /* 0xffffff8800247947 */ /* 0x000fea000383ffff */
.L_x_55:
[----:B------:R-:W-:-:S07]  /*a6d0*/  MOV R0, UR5 ;  /* 0x0000000500007c02 */ /* 0x000fce0008000f00 */
.L_x_175:
[----:B-1----:R1:W2:Y:S02]  /*a6e0*/  SYNCS.PHASECHK.TRANS64.TRYWAIT P0, [R0+URZ], R3 ;  /* 0x00000003000075a7 */ /* 0x0022a400080011ff */
[----:B--2---:R-:W-:Y:S05]  /*a6f0*/  @!P0 NANOSLEEP.SYNCS 0x989680 ;  /* 0x009896800000895d */ /* 0x004fea0003900000 */
[----:B------:R-:W2:Y:S02]  /*a700*/  @!P0 SYNCS.PHASECHK.TRANS64 P0, [R0+URZ], R3 ;  /* 0x00000003000085a7 */ /* 0x000ea400080010ff */
[----:B--2---:R-:W-:Y:S05]  /*a710*/  @!P0 BRA `(.L_x_175) ;  /* 0xfffffffc00f08947 */ /* 0x004fea000383ffff */
[----:B------:R-:W-:Y:S05]  /*a720*/  BRA `(.L_x_176) ;  /* 0xffffff8800307947 */ /* 0x000fea000383ffff */
.L_x_56:
[----:B------:R-:W-:-:S07]  /*a730*/  MOV R0, UR5 ;  /* 0x0000000500007c02 */ /* 0x000fce0008000f00 */
.L_x_177:
[----:B-1----:R1:W2:Y:S02]  /*a740*/  SYNCS.PHASECHK.TRANS64.TRYWAIT P0, [R0+URZ], R3 ;  /* 0x00000003000075a7 */ /* 0x0022a400080011ff */
[----:B--2---:R-:W-:Y:S05]  /*a750*/  @!P0 NANOSLEEP.SYNCS 0x989680 ;  /* 0x009896800000895d */ /* 0x004fea0003900000 */
[----:B------:R-:W2:Y:S02]  /*a760*/  @!P0 SYNCS.PHASECHK.TRANS64 P0, [R0+URZ], R3 ;  /* 0x00000003000085a7 */ /* 0x000ea400080010ff */
[----:B--2---:R-:W-:Y:S05]  /*a770*/  @!P0 BRA `(.L_x_177) ;  /* 0xfffffffc00f08947 */ /* 0x004fea000383ffff */
[----:B------:R-:W-:Y:S05]  /*a780*/  BRA `(.L_x_178) ;  /* 0xffffff88003c7947 */ /* 0x000fea000383ffff */
.L_x_57:
[----:B------:R-:W-:-:S07]  /*a790*/  MOV R0, UR5 ;  /* 0x0000000500007c02 */ /* 0x000fce0008000f00 */
.L_x_179:
[----:B-1----:R1:W2:Y:S02]  /*a7a0*/  SYNCS.PHASECHK.TRANS64.TRYWAIT P0, [R0+URZ], R3 ;  /* 0x00000003000075a7 */ /* 0x0022a400080011ff */
[----:B--2---:R-:W-:Y:S05]  /*a7b0*/  @!P0 NANOSLEEP.SYNCS 0x989680 ;  /* 0x009896800000895d */ /* 0x004fea0003900000 */
[----:B------:R-:W2:Y:S02]  /*a7c0*/  @!P0 SYNCS.PHASECHK.TRANS64 P0, [R0+URZ], R3 ;  /* 0x00000003000085a7 */ /* 0x000ea400080010ff */
[----:B--2---:R-:W-:Y:S05]  /*a7d0*/  @!P0 BRA `(.L_x_179) ;  /* 0xfffffffc00f08947 */ /* 0x004fea000383ffff */
[----:B------:R-:W-:Y:S05]  /*a7e0*/  BRA `(.L_x_180) ;  /* 0xffffff8800487947 */ /* 0x000fea000383ffff */
.L_x_58:
[----:B------:R-:W-:-:S07]  /*a7f0*/  MOV R0, UR5 ;  /* 0x0000000500007c02 */ /* 0x000fce0008000f00 */
.L_x_181:
[----:B-1----:R1:W2:Y:S02]  /*a800*/  SYNCS.PHASECHK.TRANS64.TRYWAIT P0, [R0+URZ], R3 ;  /* 0x00000003000075a7 */ /* 0x0022a400080011ff */
[----:B--2---:R-:W-:Y:S05]  /*a810*/  @!P0 NANOSLEEP.SYNCS 0x989680 ;  /* 0x009896800000895d */ /* 0x004fea0003900000 */
[----:B------:R-:W2:Y:S02]  /*a820*/  @!P0 SYNCS.PHASECHK.TRANS64 P0, [R0+URZ], R3 ;  /* 0x00000003000085a7 */ /* 0x000ea400080010ff */
[----:B--2---:R-:W-:Y:S05]  /*a830*/  @!P0 BRA `(.L_x_181) ;  /* 0xfffffffc00f08947 */ /* 0x004fea000383ffff */
[----:B------:R-:W-:Y:S05]  /*a840*/  BRA `(.L_x_182) ;  /* 0xffffff8800547947 */ /* 0x000fea000383ffff */
.L_x_59:
[----:B------:R-:W-:-:S07]  /*a850*/  MOV R0, UR5 ;  /* 0x0000000500007c02 */ /* 0x000fce0008000f00 */
.L_x_183:
[----:B-1----:R1:W2:Y:S02]  /*a860*/  SYNCS.PHASECHK.TRANS64.TRYWAIT P0, [R0+URZ], R3 ;  /* 0x00000003000075a7 */ /* 0x0022a400080011ff */
[----:B--2---:R-:W-:Y:S05]  /*a870*/  @!P0 NANOSLEEP.SYNCS 0x989680 ;  /* 0x009896800000895d */ /* 0x004fea0003900000 */
[----:B------:R-:W2:Y:S02]  /*a880*/  @!P0 SYNCS.PHASECHK.TRANS64 P0, [R0+URZ], R3 ;  /* 0x00000003000085a7 */ /* 0x000ea400080010ff */
[----:B--2---:R-:W-:Y:S05]  /*a890*/  @!P0 BRA `(.L_x_183) ;  /* 0xfffffffc00f08947 */ /* 0x004fea000383ffff */
[----:B------:R-:W-:Y:S05]  /*a8a0*/  BRA `(.L_x_184) ;  /* 0xffffff8800607947 */ /* 0x000fea000383ffff */
.L_x_60:
[----:B------:R-:W-:-:S07]  /*a8b0*/  MOV R0, UR5 ;  /* 0x0000000500007c02 */ /* 0x000fce0008000f00 */
.L_x_185:
[----:B-1----:R1:W2:Y:S02]  /*a8c0*/  SYNCS.PHASECHK.TRANS64.TRYWAIT P0, [R0+URZ], R3 ;  /* 0x00000003000075a7 */ /* 0x0022a400080011ff */
[----:B--2---:R-:W-:Y:S05]  /*a8d0*/  @!P0 NANOSLEEP.SYNCS 0x989680 ;  /* 0x009896800000895d */ /* 0x004fea0003900000 */
[----:B------:R-:W2:Y:S02]  /*a8e0*/  @!P0 SYNCS.PHASECHK.TRANS64 P0, [R0+URZ], R3 ;  /* 0x00000003000085a7 */ /* 0x000ea400080010ff */
[----:B--2---:R-:W-:Y:S05]  /*a8f0*/  @!P0 BRA `(.L_x_185) ;  /* 0xfffffffc00f08947 */ /* 0x004fea000383ffff */
[----:B------:R-:W-:Y:S05]  /*a900*/  BRA `(.L_x_186) ;  /* 0xffffff88006c7947 */ /* 0x000fea000383ffff */
.L_x_61:
[----:B------:R-:W-:-:S07]  /*a910*/  MOV R0, UR5 ;  /* 0x0000000500007c02 */ /* 0x000fce0008000f00 */
.L_x_187:
[----:B-1----:R1:W2:Y:S02]  /*a920*/  SYNCS.PHASECHK.TRANS64.TRYWAIT P0, [R0+URZ], R3 ;  /* 0x00000003000075a7 */ /* 0x0022a400080011ff */
[----:B--2---:R-:W-:Y:S05]  /*a930*/  @!P0 NANOSLEEP.SYNCS 0x989680 ;  /* 0x009896800000895d */ /* 0x004fea0003900000 */
[----:B------:R-:W2:Y:S02]  /*a940*/  @!P0 SYNCS.PHASECHK.TRANS64 P0, [R0+URZ], R3 ;  /* 0x00000003000085a7 */ /* 0x000ea400080010ff */
[----:B--2---:R-:W-:Y:S05]  /*a950*/  @!P0 BRA `(.L_x_187) ;  /* 0xfffffffc00f08947 */ /* 0x004fea000383ffff */
[----:B------:R-:W-:Y:S05]  /*a960*/  BRA `(.L_x_188) ;  /* 0xffffff8800787947 */ /* 0x000fea000383ffff */
.L_x_62:
[----:B------:R-:W-:-:S07]  /*a970*/  MOV R0, UR5 ;  /* 0x0000000500007c02 */ /* 0x000fce0008000f00 */
.L_x_189:
[----:B-1----:R1:W2:Y:S02]  /*a980*/  SYNCS.PHASECHK.TRANS64.TRYWAIT P0, [R0+URZ], R3 ;  /* 0x00000003000075a7 */ /* 0x0022a400080011ff */
[----:B--2---:R-:W-:Y:S05]  /*a990*/  @!P0 NANOSLEEP.SYNCS 0x989680 ;  /* 0x009896800000895d */ /* 0x004fea0003900000 */
[----:B------:R-:W2:Y:S02]  /*a9a0*/  @!P0 SYNCS.PHASECHK.TRANS64 P0, [R0+URZ], R3 ;  /* 0x00000003000085a7 */ /* 0x000ea400080010ff */
[----:B--2---:R-:W-:Y:S05]  /*a9b0*/  @!P0 BRA `(.L_x_189) ;  /* 0xfffffffc00f08947 */ /* 0x004fea000383ffff */
[----:B------:R-:W-:Y:S05]  /*a9c0*/  BRA `(.L_x_190) ;  /* 0xffffff8800847947 */ /* 0x000fea000383ffff */
.L_x_65:
[----:B-1----:R1:W2:Y:S02]  /*a9d0*/  SYNCS.PHASECHK.TRANS64.TRYWAIT P0, [R2+URZ+0x1f0], R4 ;  /* 0x0001f004020075a7 */ /* 0x0022a400080011ff */
[----:B--2---:R-:W-:Y:S05]  /*a9e0*/  @!P0 NANOSLEEP.SYNCS 0x989680 ;  /* 0x009896800000895d */ /* 0x004fea0003900000 */
[----:B------:R-:W2:Y:S02]  /*a9f0*/  @!P0 SYNCS.PHASECHK.TRANS64 P0, [R2+URZ+0x1f0], R4 ;  /* 0x0001f004020085a7 */ /* 0x000ea400080010ff */
[----:B--2---:R-:W-:Y:S05]  /*aa00*/  @!P0 BRA `(.L_x_65) ;  /* 0xfffffffc00f08947 */ /* 0x004fea000383ffff */
[----:B------:R-:W-:Y:S05]  /*aa10*/  BRA `(.L_x_191) ;  /* 0xffffff8800e07947 */ /* 0x000fea000383ffff */
.L_x_66:
[----:B------:R-:W-:-:S07]  /*aa20*/  MOV R2, UR4 ;  /* 0x0000000400027c02 */ /* 0x000fce0008000f00 */
.L_x_192:
[----:B-1----:R1:W2:Y:S02]  /*aa30*/  SYNCS.PHASECHK.TRANS64.TRYWAIT P0, [R2+URZ+0x1a0], R5 ;  /* 0x0001a005020075a7 */ /* 0x0022a400080011ff */
[----:B--2---:R-:W-:Y:S05]  /*aa40*/  @!P0 NANOSLEEP.SYNCS 0x989680 ;  /* 0x009896800000895d */ /* 0x004fea0003900000 */
[----:B------:R-:W2:Y:S02]  /*aa50*/  @!P0 SYNCS.PHASECHK.TRANS64 P0, [R2+URZ+0x1a0], R5 ;  /* 0x0001a005020085a7 */ /* 0x000ea400080010ff */
[----:B--2---:R-:W-:Y:S05]  /*aa60*/  @!P0 BRA `(.L_x_192) ;  /* 0xfffffffc00f08947 */ /* 0x004fea000383ffff */
[----:B------:R-:W-:Y:S05]  /*aa70*/  BRA `(.L_x_193) ;  /* 0xffffff8800f07947 */ /* 0x000fea000383ffff */
.L_x_67:
[----:B-1----:R1:W2:Y:S02]  /*aa80*/  SYNCS.PHASECHK.TRANS64.TRYWAIT P1, [R2+URZ+0x190], R4 ;  /* 0x00019004020075a7 */ /* 0x0022a400080211ff */
[----:B--2---:R-:W-:Y:S05]  /*aa90*/  @!P1 NANOSLEEP.SYNCS 0x989680 ;  /* 0x009896800000995d */ /* 0x004fea0003900000 */
[----:B------:R-:W2:Y:S02]  /*aaa0*/  @!P1 SYNCS.PHASECHK.TRANS64 P1, [R2+URZ+0x190], R4 ;  /* 0x00019004020095a7 */ /* 0x000ea400080210ff */
[----:B--2---:R-:W-:Y:S05]  /*aab0*/  @!P1 BRA `(.L_x_67) ;  /* 0xfffffffc00f09947 */ /* 0x004fea000383ffff */
[----:B------:R-:W-:Y:S05]  /*aac0*/  BRA `(.L_x_194) ;  /* 0xffffff8c00207947 */ /* 0x000fea000383ffff */
.L_x_70:
[----:B------:R-:W-:-:S07]  /*aad0*/  MOV R0, UR4 ;  /* 0x0000000400007c02 */ /* 0x000fce0008000f00 */
.L_x_195:
[----:B-1----:R1:W2:Y:S02]  /*aae0*/  SYNCS.PHASECHK.TRANS64.TRYWAIT P0, [R0+URZ+0x1a0], R2 ;  /* 0x0001a002000075a7 */ /* 0x0022a400080011ff */
[----:B--2---:R-:W-:Y:S05]  /*aaf0*/  @!P0 NANOSLEEP.SYNCS 0x989680 ;  /* 0x009896800000895d */ /* 0x004fea0003900000 */
[----:B------:R-:W2:Y:S02]  /*ab00*/  @!P0 SYNCS.PHASECHK.TRANS64 P0, [R0+URZ+0x1a0], R2 ;  /* 0x0001a002000085a7 */ /* 0x000ea400080010ff */
[----:B--2---:R-:W-:Y:S05]  /*ab10*/  @!P0 BRA `(.L_x_195) ;  /* 0xfffffffc00f08947 */ /* 0x004fea000383ffff */
[----:B------:R-:W-:Y:S05]  /*ab20*/  BRA `(.L_x_69) ;  /* 0xffffff8c00747947 */ /* 0x000fea000383ffff */
.L_x_77:
[----:B-1----:R1:W2:Y:S02]  /*ab30*/  SYNCS.PHASECHK.TRANS64.TRYWAIT P1, [R0+URZ+0x190], R2 ;  /* 0x00019002000075a7 */ /* 0x0022a400080211ff */
[----:B--2---:R-:W-:Y:S05]  /*ab40*/  @!P1 NANOSLEEP.SYNCS 0x989680 ;  /* 0x009896800000995d */ /* 0x004fea0003900000 */
[----:B------:R-:W2:Y:S02]  /*ab50*/  @!P1 SYNCS.PHASECHK.TRANS64 P1, [R0+URZ+0x190], R2 ;  /* 0x00019002000095a7 */ /* 0x000ea400080210ff */
[----:B--2---:R-:W-:Y:S05]  /*ab60*/  @!P1 BRA `(.L_x_77) ;  /* 0xfffffffc00f09947 */ /* 0x004fea000383ffff */
[----:B------:R-:W-:Y:S05]  /*ab70*/  BRA `(.L_x_196) ;  /* 0xffffff9000d07947 */ /* 0x000fea000383ffff */
.L_x_78:
[----:B------:R-:W-:-:S07]  /*ab80*/  MOV R2, UR19 ;  /* 0x0000001300027c02 */ /* 0x000fce0008000f00 */
.L_x_197:
[----:B-1----:R1:W2:Y:S02]  /*ab90*/  SYNCS.PHASECHK.TRANS64.TRYWAIT P0, [R2+URZ+0x1d0], R0 ;  /* 0x0001d000020075a7 */ /* 0x0022a400080011ff */
[----:B--2---:R-:W-:Y:S05]  /*aba0*/  @!P0 NANOSLEEP.SYNCS 0x989680 ;  /* 0x009896800000895d */ /* 0x004fea0003900000 */
[----:B------:R-:W2:Y:S02]  /*abb0*/  @!P0 SYNCS.PHASECHK.TRANS64 P0, [R2+URZ+0x1d0], R0 ;  /* 0x0001d000020085a7 */ /* 0x000ea400080010ff */
[----:B--2---:R-:W-:Y:S05]  /*abc0*/  @!P0 BRA `(.L_x_197) ;  /* 0xfffffffc00f08947 */ /* 0x004fea000383ffff */
[----:B------:R-:W-:Y:S05]  /*abd0*/  BRA `(.L_x_198) ;  /* 0xffffff9400047947 */ /* 0x000fea000383ffff */
.L_x_81:
[----:B------:R-:W-:Y:S07]  /*abe0*/  MOV R0, UR6 ;  /* 0x0000000600007c02 */ /* 0x000fee0008000f00 */
.L_x_199:
[----:B-1----:R1:W2:Y:S02]  /*abf0*/  SYNCS.PHASECHK.TRANS64.TRYWAIT P0, [R0+URZ], R2 ;  /* 0x00000002000075a7 */ /* 0x0022a400080011ff */
[----:B--2---:R-:W-:Y:S05]  /*ac00*/  @!P0 NANOSLEEP.SYNCS 0x989680 ;  /* 0x009896800000895d */ /* 0x004fea0003900000 */
[----:B------:R-:W2:Y:S02]  /*ac10*/  @!P0 SYNCS.PHASECHK.TRANS64 P0, [R0+URZ], R2 ;  /* 0x00000002000085a7 */ /* 0x000ea400080010ff */
[----:B--2---:R-:W-:Y:S05]  /*ac20*/  @!P0 BRA `(.L_x_199) ;  /* 0xfffffffc00f08947 */ /* 0x004fea000383ffff */
[----:B------:R-:W-:Y:S05]  /*ac30*/  BRA `(.L_x_80) ;  /* 0xffffff94003c7947 */ /* 0x000fea000383ffff */
.L_x_84:
[----:B------:R-:W-:-:S07]  /*ac40*/  MOV R0, UR4 ;  /* 0x0000000400007c02 */ /* 0x000fce0008000f00 */
.L_x_200:
[----:B--2---:R2:W4:Y:S02]  /*ac50*/  SYNCS.PHASECHK.TRANS64.TRYWAIT P0, [R0+URZ], R2 ;  /* 0x00000002000075a7 */ /* 0x00452400080011ff */
[----:B----4-:R-:W-:Y:S05]  /*ac60*/  @!P0 NANOSLEEP.SYNCS 0x989680 ;  /* 0x009896800000895d */ /* 0x010fea0003900000 */
[----:B------:R-:W4:Y:S02]  /*ac70*/  @!P0 SYNCS.PHASECHK.TRANS64 P0, [R0+URZ], R2 ;  /* 0x00000002000085a7 */ /* 0x000f2400080010ff */
[----:B----4-:R-:W-:Y:S05]  /*ac80*/  @!P0 BRA `(.L_x_200) ;  /* 0xfffffffc00f08947 */ /* 0x010fea000383ffff */
[----:B------:R-:W-:Y:S05]  /*ac90*/  BRA `(.L_x_201) ;  /* 0xffffff9400dc7947 */ /* 0x000fea000383ffff */
.L_x_85:
[----:B------:R-:W-:-:S07]  /*aca0*/  MOV R0, UR5 ;  /* 0x0000000500007c02 */ /* 0x000fce0008000f00 */
.L_x_202:
[----:B-1----:R1:W2:Y:S02]  /*acb0*/  SYNCS.PHASECHK.TRANS64.TRYWAIT P0, [R0+URZ], R3 ;  /* 0x00000003000075a7 */ /* 0x0022a400080011ff */
[----:B--2---:R-:W-:Y:S05]  /*acc0*/  @!P0 NANOSLEEP.SYNCS 0x989680 ;  /* 0x009896800000895d */ /* 0x004fea0003900000 */
[----:B------:R-:W2:Y:S02]  /*acd0*/  @!P0 SYNCS.PHASECHK.TRANS64 P0, [R0+URZ], R3 ;  /* 0x00000003000085a7 */ /* 0x000ea400080010ff */
[----:B--2---:R-:W-:Y:S05]  /*ace0*/  @!P0 BRA `(.L_x_202) ;  /* 0xfffffffc00f08947 */ /* 0x004fea000383ffff */
[----:B------:R-:W-:Y:S05]  /*acf0*/  BRA `(.L_x_203) ;  /* 0xffffff9400e87947 */ /* 0x000fea000383ffff */
.L_x_86:
[----:B------:R-:W-:-:S07]  /*ad00*/  MOV R0, UR5 ;  /* 0x0000000500007c02 */ /* 0x000fce0008000f00 */
.L_x_204:
[----:B-1----:R1:W2:Y:S02]  /*ad10*/  SYNCS.PHASECHK.TRANS64.TRYWAIT P0, [R0+URZ], R3 ;  /* 0x00000003000075a7 */ /* 0x0022a400080011ff */
[----:B--2---:R-:W-:Y:S05]  /*ad20*/  @!P0 NANOSLEEP.SYNCS 0x989680 ;  /* 0x009896800000895d */ /* 0x004fea0003900000 */
[----:B------:R-:W2:Y:S02]  /*ad30*/  @!P0 SYNCS.PHASECHK.TRANS64 P0, [R0+URZ], R3 ;  /* 0x00000003000085a7 */ /* 0x000ea400080010ff */
[----:B--2---:R-:W-:Y:S05]  /*ad40*/  @!P0 BRA `(.L_x_204) ;  /* 0xfffffffc00f08947 */ /* 0x004fea000383ffff */
[----:B------:R-:W-:Y:S05]  /*ad50*/  BRA `(.L_x_205) ;  /* 0xffffff9400f47947 */ /* 0x000fea000383ffff */
.L_x_87:
[----:B-1----:R-:W-:-:S07]  /*ad60*/  MOV R0, UR4 ;  /* 0x0000000400007c02 */ /* 0x002fce0008000f00 */
.L_x_206:
[----:B-1----:R1:W2:Y:S02]  /*ad70*/  SYNCS.PHASECHK.TRANS64.TRYWAIT P0, [R0+URZ], R2 ;  /* 0x00000002000075a7 */ /* 0x0022a400080011ff */
[----:B--2---:R-:W-:Y:S05]  /*ad80*/  @!P0 NANOSLEEP.SYNCS 0x989680 ;  /* 0x009896800000895d */ /* 0x004fea0003900000 */
[----:B------:R-:W2:Y:S02]  /*ad90*/  @!P0 SYNCS.PHASECHK.TRANS64 P0, [R0+URZ], R2 ;  /* 0x00000002000085a7 */ /* 0x000ea400080010ff */
[----:B--2---:R-:W-:Y:S05]  /*ada0*/  @!P0 BRA `(.L_x_206) ;  /* 0xfffffffc00f08947 */ /* 0x004fea000383ffff */
[----:B------:R-:W-:Y:S05]  /*adb0*/  BRA `(.L_x_207) ;  /* 0xffffff9800007947 */ /* 0x000fea000383ffff */
.L_x_92:
[----:B--2---:R2:W3:Y:S02]  /*adc0*/  SYNCS.PHASECHK.TRANS64.TRYWAIT P0, [R12+URZ+0x190], R0 ;  /* 0x000190000c0075a7 */ /* 0x0044e400080011ff */
[----:B---3--:R-:W-:Y:S05]  /*add0*/  @!P0 NANOSLEEP.SYNCS 0x989680 ;  /* 0x009896800000895d */ /* 0x008fea0003900000 */
[----:B------:R-:W3:Y:S02]  /*ade0*/  @!P0 SYNCS.PHASECHK.TRANS64 P0, [R12+URZ+0x190], R0 ;  /* 0x000190000c0085a7 */ /* 0x000ee400080010ff */
[----:B---3--:R-:W-:Y:S05]  /*adf0*/  @!P0 BRA `(.L_x_92) ;  /* 0xfffffffc00f08947 */ /* 0x008fea000383ffff */
[----:B------:R-:W-:Y:S05]  /*ae00*/  BRA `(.L_x_208) ;  /* 0xffffff9c00207947 */ /* 0x000fea000383ffff */
.L_x_95:
[----:B-1----:R-:W-:Y:S07]  /*ae10*/  MOV R0, UR21 ;  /* 0x0000001500007c02 */ /* 0x002fee0008000f00 */
.L_x_209:
[----:B-1----:R1:W2:Y:S02]  /*ae20*/  SYNCS.PHASECHK.TRANS64.TRYWAIT P2, [R0+URZ+0x188], R6 ;  /* 0x00018806000075a7 */ /* 0x0022a400080411ff */
[----:B--2---:R-:W-:Y:S05]  /*ae30*/  @!P2 NANOSLEEP.SYNCS 0x989680 ;  /* 0x009896800000a95d */ /* 0x004fea0003900000 */
[----:B------:R-:W2:Y:S02]  /*ae40*/  @!P2 SYNCS.PHASECHK.TRANS64 P2, [R0+URZ+0x188], R6 ;  /* 0x000188060000a5a7 */ /* 0x000ea400080410ff */
[----:B--2---:R-:W-:Y:S05]  /*ae50*/  @!P2 BRA `(.L_x_209) ;  /* 0xfffffffc00f0a947 */ /* 0x004fea000383ffff */
[----:B------:R-:W-:Y:S05]  /*ae60*/  BRA `(.L_x_94) ;  /* 0xffffffa000887947 */ /* 0x000fea000383ffff */
.L_x_98:
[----:B------:R-:W-:Y:S07]  /*ae70*/  MOV R0, UR21 ;  /* 0x0000001500007c02 */ /* 0x000fee0008000f00 */
.L_x_210:
[----:B-1----:R1:W2:Y:S02]  /*ae80*/  SYNCS.PHASECHK.TRANS64.TRYWAIT P0, [R0+URZ+0x160], R9 ;  /* 0x00016009000075a7 */ /* 0x0022a400080011ff */
[----:B--2---:R-:W-:Y:S05]  /*ae90*/  @!P0 NANOSLEEP.SYNCS 0x989680 ;  /* 0x009896800000895d */ /* 0x004fea0003900000 */
[----:B------:R-:W2:Y:S02]  /*aea0*/  @!P0 SYNCS.PHASECHK.TRANS64 P0, [R0+URZ+0x160], R9 ;  /* 0x00016009000085a7 */ /* 0x000ea400080010ff */
[----:B--2---:R-:W-:Y:S05]  /*aeb0*/  @!P0 BRA `(.L_x_210) ;  /* 0xfffffffc00f08947 */ /* 0x004fea000383ffff */
[----:B------:R-:W-:Y:S05]  /*aec0*/  BRA `(.L_x_211) ;  /* 0xffffffa000e47947 */ /* 0x000fea000383ffff */
.L_x_99:
[----:B------:R-:W-:Y:S07]  /*aed0*/  MOV R0, UR21 ;  /* 0x0000001500007c02 */ /* 0x000fee0008000f00 */
.L_x_212:
[----:B-1----:R1:W2:Y:S02]  /*aee0*/  SYNCS.PHASECHK.TRANS64.TRYWAIT P0, [R0+URZ+0x168], R9 ;  /* 0x00016809000075a7 */ /* 0x0022a400080011ff */
[----:B--2---:R-:W-:Y:S05]  /*aef0*/  @!P0 NANOSLEEP.SYNCS 0x989680 ;  /* 0x009896800000895d */ /* 0x004fea0003900000 */
[----:B------:R-:W2:Y:S02]  /*af00*/  @!P0 SYNCS.PHASECHK.TRANS64 P0, [R0+URZ+0x168], R9 ;  /* 0x00016809000085a7 */ /* 0x000ea400080010ff */
[----:B--2---:R-:W-:Y:S05]  /*af10*/  @!P0 BRA `(.L_x_212) ;  /* 0xfffffffc00f08947 */ /* 0x004fea000383ffff */
[----:B------:R-:W-:Y:S05]  /*af20*/  BRA `(.L_x_213) ;  /* 0xffffffa400207947 */ /* 0x000fea000383ffff */
.L_x_100:
[----:B------:R-:W-:Y:S07]  /*af30*/  MOV R0, UR21 ;  /* 0x0000001500007c02 */ /* 0x000fee0008000f00 */
.L_x_214:
[----:B-1----:R1:W2:Y:S02]  /*af40*/  SYNCS.PHASECHK.TRANS64.TRYWAIT P0, [R0+URZ+0x170], R9 ;  /* 0x00017009000075a7 */ /* 0x0022a400080011ff */
[----:B--2---:R-:W-:Y:S05]  /*af50*/  @!P0 NANOSLEEP.SYNCS 0x989680 ;  /* 0x009896800000895d */ /* 0x004fea0003900000 */
[----:B------:R-:W2:Y:S02]  /*af60*/  @!P0 SYNCS.PHASECHK.TRANS64 P0, [R0+URZ+0x170], R9 ;  /* 0x00017009000085a7 */ /* 0x000ea400080010ff */
[----:B--2---:R-:W-:Y:S05]  /*af70*/  @!P0 BRA `(.L_x_214) ;  /* 0xfffffffc00f08947 */ /* 0x004fea000383ffff */
[----:B------:R-:W-:Y:S05]  /*af80*/  BRA `(.L_x_215) ;  /* 0xffffffa400687947 */ /* 0x000fea000383ffff */
.L_x_101:
[----:B------:R-:W-:Y:S07]  /*af90*/  MOV R0, UR21 ;  /* 0x0000001500007c02 */ /* 0x000fee0008000f00 */
.L_x_216:
[----:B-1----:R1:W2:Y:S02]  /*afa0*/  SYNCS.PHASECHK.TRANS64.TRYWAIT P0, [R0+URZ+0x178], R9 ;  /* 0x00017809000075a7 */ /* 0x0022a400080011ff */
[----:B--2---:R-:W-:Y:S05]  /*afb0*/  @!P0 NANOSLEEP.SYNCS 0x989680 ;  /* 0x009896800000895d */ /* 0x004fea0003900000 */
[----:B------:R-:W2:Y:S02]  /*afc0*/  @!P0 SYNCS.PHASECHK.TRANS64 P0, [R0+URZ+0x178], R9 ;  /* 0x00017809000085a7 */ /* 0x000ea400080010ff */
[----:B--2---:R-:W-:Y:S05]  /*afd0*/  @!P0 BRA `(.L_x_216) ;  /* 0xfffffffc00f08947 */ /* 0x004fea000383ffff */
[----:B------:R-:W-:Y:S05]  /*afe0*/  BRA `(.L_x_217) ;  /* 0xffffffa400ac7947 */ /* 0x000fea000383ffff */
.L_x_103:
[----:B------:R-:W-:-:S07]  /*aff0*/  MOV R0, UR21 ;  /* 0x0000001500007c02 */ /* 0x000fce0008000f00 */
.L_x_218:
[----:B-1----:R1:W3:Y:S02]  /*b000*/  SYNCS.PHASECHK.TRANS64.TRYWAIT P0, [R0+URZ+0x160], R2 ;  /* 0x00016002000075a7 */ /* 0x0022e400080011ff */
[----:B---3--:R-:W-:Y:S05]  /*b010*/  @!P0 NANOSLEEP.SYNCS 0x989680 ;  /* 0x009896800000895d */ /* 0x008fea0003900000 */
[----:B------:R-:W3:Y:S02]  /*b020*/  @!P0 SYNCS.PHASECHK.TRANS64 P0, [R0+URZ+0x160], R2 ;  /* 0x00016002000085a7 */ /* 0x000ee400080010ff */
[----:B---3--:R-:W-:Y:S05]  /*b030*/  @!P0 BRA `(.L_x_218) ;  /* 0xfffffffc00f08947 */ /* 0x008fea000383ffff */
[----:B------:R-:W-:Y:S05]  /*b040*/  BRA `(.L_x_219) ;  /* 0xffffffa800247947 */ /* 0x000fea000383ffff */
.L_x_104:
[----:B-1----:R-:W-:-:S07]  /*b050*/  MOV R0, UR21 ;  /* 0x0000001500007c02 */ /* 0x002fce0008000f00 */
.L_x_220:
[----:B-1----:R1:W3:Y:S02]  /*b060*/  SYNCS.PHASECHK.TRANS64.TRYWAIT P0, [R0+URZ+0x168], R2 ;  /* 0x00016802000075a7 */ /* 0x0022e400080011ff */
[----:B---3--:R-:W-:Y:S05]  /*b070*/  @!P0 NANOSLEEP.SYNCS 0x989680 ;  /* 0x009896800000895d */ /* 0x008fea0003900000 */
[----:B------:R-:W3:Y:S02]  /*b080*/  @!P0 SYNCS.PHASECHK.TRANS64 P0, [R0+URZ+0x168], R2 ;  /* 0x00016802000085a7 */ /* 0x000ee400080010ff */
[----:B---3--:R-:W-:Y:S05]  /*b090*/  @!P0 BRA `(.L_x_220) ;  /* 0xfffffffc00f08947 */ /* 0x008fea000383ffff */
[----:B------:R-:W-:Y:S05]  /*b0a0*/  BRA `(.L_x_221) ;  /* 0xffffffa800147947 */ /* 0x000fea000383ffff */
.L_x_105:
[----:B-1----:R-:W-:-:S07]  /*b0b0*/  MOV R0, UR21 ;  /* 0x0000001500007c02 */ /* 0x002fce0008000f00 */
.L_x_222:
[----:B-1----:R1:W3:Y:S02]  /*b0c0*/  SYNCS.PHASECHK.TRANS64.TRYWAIT P0, [R0+URZ+0x170], R2 ;  /* 0x00017002000075a7 */ /* 0x0022e400080011ff */
[----:B---3--:R-:W-:Y:S05]  /*b0d0*/  @!P0 NANOSLEEP.SYNCS 0x989680 ;  /* 0x009896800000895d */ /* 0x008fea0003900000 */
[----:B------:R-:W3:Y:S02]  /*b0e0*/  @!P0 SYNCS.PHASECHK.TRANS64 P0, [R0+URZ+0x170], R2 ;  /* 0x00017002000085a7 */ /* 0x000ee400080010ff */
[----:B---3--:R-:W-:Y:S05]  /*b0f0*/  @!P0 BRA `(.L_x_222) ;  /* 0xfffffffc00f08947 */ /* 0x008fea000383ffff */
[----:B------:R-:W-:Y:S05]  /*b100*/  BRA `(.L_x_223) ;  /* 0xffffffa800047947 */ /* 0x000fea000383ffff */
.L_x_107:
[----:B-1----:R1:W2:Y:S02]  /*b110*/  SYNCS.PHASECHK.TRANS64.TRYWAIT P0, [R3+URZ+0x190], R0 ;  /* 0x00019000030075a7 */ /* 0x0022a400080011ff */
[----:B--2---:R-:W-:Y:S05]  /*b120*/  @!P0 NANOSLEEP.SYNCS 0x989680 ;  /* 0x009896800000895d */ /* 0x004fea0003900000 */
[----:B------:R-:W2:Y:S02]  /*b130*/  @!P0 SYNCS.PHASECHK.TRANS64 P0, [R3+URZ+0x190], R0 ;  /* 0x00019000030085a7 */ /* 0x000ea400080010ff */
[----:B--2---:R-:W-:Y:S05]  /*b140*/  @!P0 BRA `(.L_x_107) ;  /* 0xfffffffc00f08947 */ /* 0x004fea000383ffff */
[----:B------:R-:W-:Y:S05]  /*b150*/  BRA `(.L_x_224) ;  /* 0xffffffa800d07947 */ /* 0x000fea000383ffff */
.L_x_118:
[----:B-1----:R1:W2:Y:S02]  /*b160*/  SYNCS.PHASECHK.TRANS64.TRYWAIT P1, [R2+URZ+0x140], R0 ;  /* 0x00014000020075a7 */ /* 0x0022a400080211ff */
[----:B--2---:R-:W-:Y:S05]  /*b170*/  @!P1 NANOSLEEP.SYNCS 0x989680 ;  /* 0x009896800000995d */ /* 0x004fea0003900000 */
[----:B------:R-:W2:Y:S02]  /*b180*/  @!P1 SYNCS.PHASECHK.TRANS64 P1, [R2+URZ+0x140], R0 ;  /* 0x00014000020095a7 */ /* 0x000ea400080210ff */
[----:B--2---:R-:W-:Y:S05]  /*b190*/  @!P1 BRA `(.L_x_118) ;  /* 0xfffffffc00f09947 */ /* 0x004fea000383ffff */
[----:B------:R-:W-:Y:S05]  /*b1a0*/  BRA `(.L_x_117) ;  /* 0xffffffb800447947 */ /* 0x000fea000383ffff */
.L_x_120:
[----:B-1----:R1:W2:Y:S02]  /*b1b0*/  SYNCS.PHASECHK.TRANS64.TRYWAIT P0, [R52+URZ+0x1b0], R3 ;  /* 0x0001b003340075a7 */ /* 0x0022a400080011ff */
[----:B--2---:R-:W-:Y:S05]  /*b1c0*/  @!P0 NANOSLEEP.SYNCS 0x989680 ;  /* 0x009896800000895d */ /* 0x004fea0003900000 */
[----:B------:R-:W2:Y:S02]  /*b1d0*/  @!P0 SYNCS.PHASECHK.TRANS64 P0, [R52+URZ+0x1b0], R3 ;  /* 0x0001b003340085a7 */ /* 0x000ea400080010ff */
[----:B--2---:R-:W-:Y:S05]  /*b1e0*/  @!P0 BRA `(.L_x_120) ;  /* 0xfffffffc00f08947 */ /* 0x004fea000383ffff */
[----:B------:R-:W-:Y:S05]  /*b1f0*/  BRA `(.L_x_119) ;  /* 0xffffffb800987947 */ /* 0x000fea000383ffff */
.L_x_128:
[----:B--2---:R2:W3:Y:S02]  /*b200*/  SYNCS.PHASECHK.TRANS64.TRYWAIT P0, [R0+URZ+0x140], R2 ;  /* 0x00014002000075a7 */ /* 0x0044e400080011ff */
[----:B---3--:R-:W-:Y:S05]  /*b210*/  @!P0 NANOSLEEP.SYNCS 0x989680 ;  /* 0x009896800000895d */ /* 0x008fea0003900000 */
[----:B------:R-:W3:Y:S02]  /*b220*/  @!P0 SYNCS.PHASECHK.TRANS64 P0, [R0+URZ+0x140], R2 ;  /* 0x00014002000085a7 */ /* 0x000ee400080010ff */
[----:B---3--:R-:W-:Y:S05]  /*b230*/  @!P0 BRA `(.L_x_128) ;  /* 0xfffffffc00f08947 */ /* 0x008fea000383ffff */
[----:B------:R-:W-:Y:S05]  /*b240*/  BRA `(.L_x_127) ;  /* 0xffffffc4008c7947 */ /* 0x000fea000383ffff */
.L_x_136:
[----:B--2---:R2:W3:Y:S02]  /*b250*/  SYNCS.PHASECHK.TRANS64.TRYWAIT P0, [R0+URZ+0x140], R4 ;  /* 0x00014004000075a7 */ /* 0x0044e400080011ff */
[----:B---3--:R-:W-:Y:S05]  /*b260*/  @!P0 NANOSLEEP.SYNCS 0x989680 ;  /* 0x009896800000895d */ /* 0x008fea0003900000 */
[----:B------:R-:W3:Y:S02]  /*b270*/  @!P0 SYNCS.PHASECHK.TRANS64 P0, [R0+URZ+0x140], R4 ;  /* 0x00014004000085a7 */ /* 0x000ee400080010ff */
[----:B---3--:R-:W-:Y:S05]  /*b280*/  @!P0 BRA `(.L_x_136) ;  /* 0xfffffffc00f08947 */ /* 0x008fea000383ffff */
[----:B------:R-:W-:Y:S05]  /*b290*/  BRA `(.L_x_135) ;  /* 0xffffffd000c87947 */ /* 0x000fea000383ffff */
.L_x_144:
[----:B--2---:R2:W3:Y:S02]  /*b2a0*/  SYNCS.PHASECHK.TRANS64.TRYWAIT P0, [R0+URZ+0x140], R2 ;  /* 0x00014002000075a7 */ /* 0x0044e400080011ff */
[----:B---3--:R-:W-:Y:S05]  /*b2b0*/  @!P0 NANOSLEEP.SYNCS 0x989680 ;  /* 0x009896800000895d */ /* 0x008fea0003900000 */
[----:B------:R-:W3:Y:S02]  /*b2c0*/  @!P0 SYNCS.PHASECHK.TRANS64 P0, [R0+URZ+0x140], R2 ;  /* 0x00014002000085a7 */ /* 0x000ee400080010ff */
[----:B---3--:R-:W-:Y:S05]  /*b2d0*/  @!P0 BRA `(.L_x_144) ;  /* 0xfffffffc00f08947 */ /* 0x008fea000383ffff */
[----:B------:R-:W-:Y:S05]  /*b2e0*/  BRA `(.L_x_143) ;  /* 0xffffffe000147947 */ /* 0x000fea000383ffff */
        .weak           $__internal_0_$__cuda_sm10x_tcgen05_guardrail_trap_col_being_dealloced_not_returned_by_alloc
        .type           $__internal_0_$__cuda_sm10x_tcgen05_guardrail_trap_col_being_dealloced_not_returned_by_alloc,@function
        .size           $__internal_0_$__cuda_sm10x_tcgen05_guardrail_trap_col_being_dealloced_not_returned_by_alloc,($__internal_1_$__cuda_sm10x_tcgen05_guardrail_trap_phase_invalid_during_alloc - $__internal_0_$__cuda_sm10x_tcgen05_guardrail_trap_col_being_dealloced_not_returned_by_alloc)
$__internal_0_$__cuda_sm10x_tcgen05_guardrail_trap_col_being_dealloced_not_returned_by_alloc:
[----:B------:R-:W-:Y:S05]  /*b2f0*/  BPT.TRAP 0x1 ;  /* 0x000000040000795c */ /* 0x000fea0000300000 */
[----:B------:R-:W-:-:S04]  /*b300*/  HFMA2 R3, -RZ, RZ, 0, 0 ;  /* 0x00000000ff037431 */ /* 0x000fc800000001ff */
[----:B------:R-:W-:Y:S05]  /*b310*/  RET.REL.NODEC R2 `(_ZN7cutlass13device_kernelINS_4gemm6kernel13GemmUniversalIN4cute5tupleIJiiiiEEENS1_10collective13CollectiveMmaINS1_35MainloopSm100TmaUmmaWarpSpecializedILi20ELi2ELi4ENS5_IJNS4_1CILi1EEENSA_ILi2EEESB_EEEEENS5_IJNSA_ILi64EEENSA_ILi256EEENSA_ILi32EEEEEEaNS5_IJlSB_lEEEaSJ_NS4_8TiledMMAINS4_8MMA_AtomIJNS4_15SM100_MMA_S8_SSIaaiLi64ELi256ELNS4_4UMMA5MajorE0ELSO_0ELNSN_8SaturateE0EEEEEENS4_6LayoutINS5_IJSB_SB_SB_EEENS5_IJNSA_ILi0EEESU_SU_EEEEENS5_IJNS4_10UnderscoreESX_SX_EEEEENS4_23SM90_TMA_LOAD_MULTICASTENS4_14ComposedLayoutINS4_7SwizzleILi1ELi4ELi3EEENS4_18smem_ptr_flag_bitsILi8EEENSS_INS5_IJNSA_ILi8EEESH_EEENS5_IJSH_SB_EEEEEEEvNS4_8identityENS4_13SM90_TMA_LOADES1A_vS1B_EENS_8epilogue10collective18CollectiveEpilogueINS1E_23Sm100TmaWarpSpecializedILi4ELi2ELi32ELb0ELb0EEEJSI_NS5_IJNSS_ISF_SB_EES1J_EEEaSJ_aSJ_NS1E_6fusion15FusionCallbacksIS1I_NS1L_17LinearCombinationIaiaiLNS_15FloatRoundStyleE2EEESI_S1K_JEEENS4_5SM1004TMEM4LOAD26SM100_TMEM_LOAD_16dp32b32xES1C_NS11_INS12_ILi2ELi4ELi3EEES15_NSS_INS5_IJS16_SF_EEENS5_IJSF_SB_EEEEEEENS4_39AutoVectorizingCopyWithAssumedAlignmentILi128EEENS4_14SM90_TMA_STOREES1Z_S21_S21_EEEvvEEEEvNT_6ParamsE) ;  /* 0xffffff4c02387950 */ /* 0x000fea0003c3ffff */
        .weak           $__internal_1_$__cuda_sm10x_tcgen05_guardrail_trap_phase_invalid_during_alloc
        .type           $__internal_1_$__cuda_sm10x_tcgen05_guardrail_trap_phase_invalid_during_alloc,@function
        .size           $__internal_1_$__cuda_sm10x_tcgen05_guardrail_trap_phase_invalid_during_alloc,($__internal_2_$__cuda_sm10x_tcgen05_guardrail_trap_unallocated_columns_being_dealloced - $__internal_1_$__cuda_sm10x_tcgen05_guardrail_trap_phase_invalid_during_alloc)
$__internal_1_$__cuda_sm10x_tcgen05_guardrail_trap_phase_invalid_during_alloc:
[----:B------:R-:W-:Y:S05]  /*b320*/  BPT.TRAP 0x1 ;  /* 0x000000040000795c */ /* 0x000fea0000300000 */
[----:B------:R-:W-:-:S04]  /*b330*/  MOV R5, 0x0 ;  /* 0x0000000000057802 */ /* 0x000fc80000000f00 */
[----:B------:R-:W-:Y:S05]  /*b340*/  RET.REL.NODEC R4 `(_ZN7cutlass13device_kernelINS_4gemm6kernel13GemmUniversalIN4cute5tupleIJiiiiEEENS1_10collective13CollectiveMmaINS1_35MainloopSm100TmaUmmaWarpSpecializedILi20ELi2ELi4ENS5_IJNS4_1CILi1EEENSA_ILi2EEESB_EEEEENS5_IJNSA_ILi64EEENSA_ILi256EEENSA_ILi32EEEEEEaNS5_IJlSB_lEEEaSJ_NS4_8TiledMMAINS4_8MMA_AtomIJNS4_15SM100_MMA_S8_SSIaaiLi64ELi256ELNS4_4UMMA5MajorE0ELSO_0ELNSN_8SaturateE0EEEEEENS4_6LayoutINS5_IJSB_SB_SB_EEENS5_IJNSA_ILi0EEESU_SU_EEEEENS5_IJNS4_10UnderscoreESX_SX_EEEEENS4_23SM90_TMA_LOAD_MULTICASTENS4_14ComposedLayoutINS4_7SwizzleILi1ELi4ELi3EEENS4_18smem_ptr_flag_bitsILi8EEENSS_INS5_IJNSA_ILi8EEESH_EEENS5_IJSH_SB_EEEEEEEvNS4_8identityENS4_13SM90_TMA_LOADES1A_vS1B_EENS_8epilogue10collective18CollectiveEpilogueINS1E_23Sm100TmaWarpSpecializedILi4ELi2ELi32ELb0ELb0EEEJSI_NS5_IJNSS_ISF_SB_EES1J_EEEaSJ_aSJ_NS1E_6fusion15FusionCallbacksIS1I_NS1L_17LinearCombinationIaiaiLNS_15FloatRoundStyleE2EEESI_S1K_JEEENS4_5SM1004TMEM4LOAD26SM100_TMEM_LOAD_16dp32b32xES1C_NS11_INS12_ILi2ELi4ELi3EEES15_NSS_INS5_IJS16_SF_EEENS5_IJSF_SB_EEEEEEENS4_39AutoVectorizingCopyWithAssumedAlignmentILi128EEENS4_14SM90_TMA_STOREES1Z_S21_S21_EEEvvEEEEvNT_6ParamsE) ;  /* 0xffffff4c042c7950 */ /* 0x000fea0003c3ffff */
        .weak           $__internal_2_$__cuda_sm10x_tcgen05_guardrail_trap_unallocated_columns_being_dealloced
        .type           $__internal_2_$__cuda_sm10x_tcgen05_guardrail_trap_unallocated_columns_being_dealloced,@function
        .size           $__internal_2_$__cuda_sm10x_tcgen05_guardrail_trap_unallocated_columns_being_dealloced,(.L_x_226 - $__internal_2_$__cuda_sm10x_tcgen05_guardrail_trap_unallocated_columns_being_dealloced)
$__internal_2_$__cuda_sm10x_tcgen05_guardrail_trap_unallocated_columns_being_dealloced:
[----:B------:R-:W-:Y:S05]  /*b350*/  BPT.TRAP 0x1 ;  /* 0x000000040000795c */ /* 0x000fea0000300000 */
[----:B------:R-:W-:-:S04]  /*b360*/  HFMA2 R3, -RZ, RZ, 0, 0 ;  /* 0x00000000ff037431 */ /* 0x000fc800000001ff */
[----:B------:R-:W-:Y:S05]  /*b370*/  RET.REL.NODEC R2 `(_ZN7cutlass13device_kernelINS_4gemm6kernel13GemmUniversalIN4cute5tupleIJiiiiEEENS1_10collective13CollectiveMmaINS1_35MainloopSm100TmaUmmaWarpSpecializedILi20ELi2ELi4ENS5_IJNS4_1CILi1EEENSA_ILi2EEESB_EEEEENS5_IJNSA_ILi64EEENSA_ILi256EEENSA_ILi32EEEEEEaNS5_IJlSB_lEEEaSJ_NS4_8TiledMMAINS4_8MMA_AtomIJNS4_15SM100_MMA_S8_SSIaaiLi64ELi256ELNS4_4UMMA5MajorE0ELSO_0ELNSN_8SaturateE0EEEEEENS4_6LayoutINS5_IJSB_SB_SB_EEENS5_IJNSA_ILi0EEESU_SU_EEEEENS5_IJNS4_10UnderscoreESX_SX_EEEEENS4_23SM90_TMA_LOAD_MULTICASTENS4_14ComposedLayoutINS4_7SwizzleILi1ELi4ELi3EEENS4_18smem_ptr_flag_bitsILi8EEENSS_INS5_IJNSA_ILi8EEESH_EEENS5_IJSH_SB_EEEEEEEvNS4_8identityENS4_13SM90_TMA_LOADES1A_vS1B_EENS_8epilogue10collective18CollectiveEpilogueINS1E_23Sm100TmaWarpSpecializedILi4ELi2ELi32ELb0ELb0EEEJSI_NS5_IJNSS_ISF_SB_EES1J_EEEaSJ_aSJ_NS1E_6fusion15FusionCallbacksIS1I_NS1L_17LinearCombinationIaiaiLNS_15FloatRoundStyleE2EEESI_S1K_JEEENS4_5SM1004TMEM4LOAD26SM100_TMEM_LOAD_16dp32b32xES1C_NS11_INS12_ILi2ELi4ELi3EEES15_NSS_INS5_IJS16_SF_EEENS5_IJSF_SB_EEEEEEENS4_39AutoVectorizingCopyWithAssumedAlignmentILi128EEENS4_14SM90_TMA_STOREES1Z_S21_S21_EEEvvEEEEvNT_6ParamsE) ;  /* 0xffffff4c02207950 */ /* 0x000fea0003c3ffff */
.L_x_225:
[----:B------:R-:W-:-:S00]  /*b380*/  BRA `(.L_x_225) ;  /* 0xfffffffc00fc7947 */ /* 0x000fc0000383ffff */
[----:B------:R-:W-:-:S00]  /*b390*/  NOP ;  /* 0x0000000000007918 */ /* 0x000fc00000000000 */
        /* <DEDUP_REMOVED lines=14> */
.L_x_226:


//--------------------- .nv.global.init           --------------------------
	.section	.nv.global.init,"aw",@progbits
.nv.global.init:
	.type		$str$27,@object
	.size		$str$27,($str$28 - $str$27)
$str$27:
        /*0000*/ 	.byte	0x28, 0x61, 0x64, 0x64, 0x72, 0x65, 0x73, 0x73, 0x20, 0x26, 0x20, 0x6d, 0x61, 0x73, 0x6b, 0x29
        /*0010*/ 	.byte	0x20, 0x3d, 0x3d, 0x20, 0x30, 0x00
	.type		$str$28,@object
	.size		$str$28,($str$26 - $str$28)
$str$28:
        /*0016*/ 	.byte	0x2f, 0x74, 0x6d, 0x70, 0x2f, 0x63, 0x75, 0x74, 0x6c, 0x61, 0x73, 0x73, 0x5f, 0x73, 0x77, 0x65
        /*0026*/ 	.byte	0x65, 0x70, 0x5f, 0x73, 0x72, 0x63, 0x2f, 0x69, 0x6e, 0x63, 0x6c, 0x75, 0x64, 0x65, 0x2f, 0x63
        /*0036*/ 	.byte	0x75, 0x74, 0x65, 0x2f, 0x70, 0x6f, 0x69, 0x6e, 0x74, 0x65, 0x72, 0x5f, 0x66, 0x6c, 0x61, 0x67
        /*0046*/ 	.byte	0x67, 0x65, 0x64, 0x2e, 0x68, 0x70, 0x70, 0x00
	.type		$str$26,@object
	.size		$str$26,($str$25 - $str$26)
$str$26:
        /*004e*/ 	.byte	0x2f, 0x74, 0x6d, 0x70, 0x2f, 0x63, 0x75, 0x74, 0x6c, 0x61, 0x73, 0x73, 0x5f, 0x73, 0x77, 0x65
        /*005e*/ 	.byte	0x65, 0x70, 0x5f, 0x73, 0x72, 0x63, 0x2f, 0x69, 0x6e, 0x63, 0x6c, 0x75, 0x64, 0x65, 0x2f, 0x63
        /*006e*/ 	.byte	0x75, 0x74, 0x65, 0x2f, 0x61, 0x74, 0x6f, 0x6d, 0x2f, 0x63, 0x6f, 0x70, 0x79, 0x5f, 0x74, 0x72
        /*007e*/ 	.byte	0x61, 0x69, 0x74, 0x73, 0x5f, 0x73, 0x6d, 0x31, 0x30, 0x30, 0x2e, 0x68, 0x70, 0x70, 0x00
	.type		$str$25,@object
	.size		$str$25,(__unnamed_1 - $str$25)
$str$25:
        /*008d*/ 	.byte	0x28, 0x28, 0x75, 0x69, 0x6e, 0x74, 0x33, 0x32, 0x5f, 0x74, 0x28, 0x74, 0x68, 0x72, 0x65, 0x61
        /*009d*/ 	.byte	0x64, 0x49, 0x64, 0x78, 0x2e, 0x78, 0x29, 0x20, 0x2f, 0x20, 0x33, 0x32, 0x29, 0x20, 0x25, 0x20
        /*00ad*/ 	.byte	0x34, 0x29, 0x20, 0x3d, 0x3d, 0x20, 0x28, 0x28, 0x28, 0x74, 0x6d, 0x65, 0x6d, 0x5f, 0x61, 0x64
        /*00bd*/ 	.byte	0x64, 0x72, 0x20, 0x3e, 0x3e, 0x20, 0x31, 0x36, 0x29, 0x20, 0x2f, 0x20, 0x33, 0x32, 0x29, 0x20
        /*00cd*/ 	.byte	0x25, 0x20, 0x34, 0x29, 0x00
	.type		__unnamed_1,@object
	.size		__unnamed_1,(__unnamed_2 - __unnamed_1)
__unnamed_1:
        /*00d2*/ 	.byte	0x61, 0x75, 0x74, 0x6f, 0x20, 0x63, 0x75, 0x74, 0x65, 0x3a, 0x3a, 0x61, 0x73, 0x5f, 0x70, 0x6f
        /* <DEDUP_REMOVED lines=24> */
        /*0262*/ 	.byte	0x00
	.type		__unnamed_2,@object
	.size		__unnamed_2,(__unnamed_3 - __unnamed_2)
__unnamed_2:
        /* <DEDUP_REMOVED lines=26> */
	.type		__unnamed_3,@object
	.size		__unnamed_3,(.L_3 - __unnamed_3)
__unnamed_3:
        /* <DEDUP_REMOVED lines=41> */
.L_3:


//--------------------- .nv.shared._ZN7cutlass13device_kernelINS_4gemm6kernel13GemmUniversalIN4cute5tupleIJiiiiEEENS1_10collective13CollectiveMmaINS1_35MainloopSm100TmaUmmaWarpSpecializedILi20ELi2ELi4ENS5_IJNS4_1CILi1EEENSA_ILi2EEESB_EEEEENS5_IJNSA_ILi64EEENSA_ILi256EEENSA_ILi32EEEEEEaNS5_IJlSB_lEEEaSJ_NS4_8TiledMMAINS4_8MMA_AtomIJNS4_15SM100_MMA_S8_SSIaaiLi64ELi256ELNS4_4UMMA5MajorE0ELSO_0ELNSN_8SaturateE0EEEEEENS4_6LayoutINS5_IJSB_SB_SB_EEENS5_IJNSA_ILi0EEESU_SU_EEEEENS5_IJNS4_10UnderscoreESX_SX_EEEEENS4_23SM90_TMA_LOAD_MULTICASTENS4_14ComposedLayoutINS4_7SwizzleILi1ELi4ELi3EEENS4_18smem_ptr_flag_bitsILi8EEENSS_INS5_IJNSA_ILi8EEESH_EEENS5_IJSH_SB_EEEEEEEvNS4_8identityENS4_13SM90_TMA_LOADES1A_vS1B_EENS_8epilogue10collective18CollectiveEpilogueINS1E_23Sm100TmaWarpSpecializedILi4ELi2ELi32ELb0ELb0EEEJSI_NS5_IJNSS_ISF_SB_EES1J_EEEaSJ_aSJ_NS1E_6fusion15FusionCallbacksIS1I_NS1L_17LinearCombinationIaiaiLNS_15FloatRoundStyleE2EEESI_S1K_JEEENS4_5SM1004TMEM4LOAD26SM100_TMEM_LOAD_16dp32b32xES1C_NS11_INS12_ILi2ELi4ELi3EEES15_NSS_INS5_IJS16_SF_EEENS5_IJSF_SB_EEEEEEENS4_39AutoVectorizingCopyWithAssumedAlignmentILi128EEENS4_14SM90_TMA_STOREES1Z_S21_S21_EEEvvEEEEvNT_6ParamsE --------------------------
	.section	.nv.shared._ZN7cutlass13device_kernelINS_4gemm6kernel13GemmUniversalIN4cute5tupleIJiiiiEEENS1_10collective13CollectiveMmaINS1_35MainloopSm100TmaUmmaWarpSpecializedILi20ELi2ELi4ENS5_IJNS4_1CILi1EEENSA_ILi2EEESB_EEEEENS5_IJNSA_ILi64EEENSA_ILi256EEENSA_ILi32EEEEEEaNS5_IJlSB_lEEEaSJ_NS4_8TiledMMAINS4_8MMA_AtomIJNS4_15SM100_MMA_S8_SSIaaiLi64ELi256ELNS4_4UMMA5MajorE0ELSO_0ELNSN_8SaturateE0EEEEEENS4_6LayoutINS5_IJSB_SB_SB_EEENS5_IJNSA_ILi0EEESU_SU_EEEEENS5_IJNS4_10UnderscoreESX_SX_EEEEENS4_23SM90_TMA_LOAD_MULTICASTENS4_14ComposedLayoutINS4_7SwizzleILi1ELi4ELi3EEENS4_18smem_ptr_flag_bitsILi8EEENSS_INS5_IJNSA_ILi8EEESH_EEENS5_IJSH_SB_EEEEEEEvNS4_8identityENS4_13SM90_TMA_LOADES1A_vS1B_EENS_8epilogue10collective18CollectiveEpilogueINS1E_23Sm100TmaWarpSpecializedILi4ELi2ELi32ELb0ELb0EEEJSI_NS5_IJNSS_ISF_SB_EES1J_EEEaSJ_aSJ_NS1E_6fusion15FusionCallbacksIS1I_NS1L_17LinearCombinationIaiaiLNS_15FloatRoundStyleE2EEESI_S1K_JEEENS4_5SM1004TMEM4LOAD26SM100_TMEM_LOAD_16dp32b32xES1C_NS11_INS12_ILi2ELi4ELi3EEES15_NSS_INS5_IJS16_SF_EEENS5_IJSF_SB_EEEEEEENS4_39AutoVectorizingCopyWithAssumedAlignmentILi128EEENS4_14SM90_TMA_STOREES1Z_S21_S21_EEEvvEEEEvNT_6ParamsE,"aw",@nobits
	.sectionflags	@""
	.align	16
	.zero		1024


//--------------------- .nv.shared.reserved.0     --------------------------
	.section	.nv.shared.reserved.0,"aw",@nobits
	.weak		__nv_reservedSMEM_offset_0_alias
	.size		__nv_reservedSMEM_offset_0_alias, 0, 64
	.other		__nv_reservedSMEM_offset_0_alias,@"STO_CUDA_RESERVED_SHARED STV_DEFAULT"
__nv_reservedSMEM_offset_0_alias:
	.zero		0
.nv.shared.reserved.0:
	.zero		64
	.weak		__nv_reservedSMEM_tcgen05_partition
	.type		__nv_reservedSMEM_tcgen05_partition,@object
	.size		__nv_reservedSMEM_tcgen05_partition,(.L_0 - __nv_reservedSMEM_tcgen05_partition)
__nv_reservedSMEM_tcgen05_partition:
	.zero		32
.L_0:


//--------------------- .nv.global                --------------------------
	.section	.nv.global,"aw",@nobits
.nv.global:
	.type		_ZN40_INTERNAL_8cb75e1a_4_k_cu_9d91f28d_222654cute1_E,@object
	.size		_ZN40_INTERNAL_8cb75e1a_4_k_cu_9d91f28d_222654cute1_E,(_ZN40_INTERNAL_8cb75e1a_4_k_cu_9d91f28d_222654cuda3std3__45__cpo6cbeginE - _ZN40_INTERNAL_8cb75e1a_4_k_cu_9d91f28d_222654cute1_E)
_ZN40_INTERNAL_8cb75e1a_4_k_cu_9d91f28d_222654cute1_E:
	.zero		1
	.type		_ZN40_INTERNAL_8cb75e1a_4_k_cu_9d91f28d_222654cuda3std3__45__cpo6cbeginE,@object
	.size		_ZN40_INTERNAL_8cb75e1a_4_k_cu_9d91f28d_222654cuda3std3__45__cpo6cbeginE,(_ZN40_INTERNAL_8cb75e1a_4_k_cu_9d91f28d_222654cuda3std3__48in_placeE - _ZN40_INTERNAL_8cb75e1a_4_k_cu_9d91f28d_222654cuda3std3__45__cpo6cbeginE)
_ZN40_INTERNAL_8cb75e1a_4_k_cu_9d91f28d_222654cuda3std3__45__cpo6cbeginE:
	.zero		1
	.type		_ZN40_INTERNAL_8cb75e1a_4_k_cu_9d91f28d_222654cuda3std3__48in_placeE,@object
	.size		_ZN40_INTERNAL_8cb75e1a_4_k_cu_9d91f28d_222654cuda3std3__48in_placeE,(_ZN40_INTERNAL_8cb75e1a_4_k_cu_9d91f28d_222654cuda3std6ranges3__45__cpo9iter_moveE - _ZN40_INTERNAL_8cb75e1a_4_k_cu_9d91f28d_222654cuda3std3__48in_placeE)
_ZN40_INTERNAL_8cb75e1a_4_k_cu_9d91f28d_222654cuda3std3__48in_placeE:
	.zero		1
	.type		_ZN40_INTERNAL_8cb75e1a_4_k_cu_9d91f28d_222654cuda3std6ranges3__45__cpo9iter_moveE,@object
	.size		_ZN40_INTERNAL_8cb75e1a_4_k_cu_9d91f28d_222654cuda3std6ranges3__45__cpo9iter_moveE,(_ZN40_INTERNAL_8cb75e1a_4_k_cu_9d91f28d_222654cuda3std3__45__cpo5beginE - _ZN40_INTERNAL_8cb75e1a_4_k_cu_9d91f28d_222654cuda3std6ranges3__45__cpo9iter_moveE)
_ZN40_INTERNAL_8cb75e1a_4_k_cu_9d91f28d_222654cuda3std6ranges3__45__cpo9iter_moveE:
	.zero		1
	.type		_ZN40_INTERNAL_8cb75e1a_4_k_cu_9d91f28d_222654cuda3std3__45__cpo5beginE,@object
	.size		_ZN40_INTERNAL_8cb75e1a_4_k_cu_9d91f28d_222654cuda3std3__45__cpo5beginE,(_ZN40_INTERNAL_8cb75e1a_4_k_cu_9d91f28d_222654cuda3std3__442_GLOBAL__N__8cb75e1a_4_k_cu_9d91f28d_222656ignoreE - _ZN40_INTERNAL_8cb75e1a_4_k_cu_9d91f28d_222654cuda3std3__45__cpo5beginE)
_ZN40_INTERNAL_8cb75e1a_4_k_cu_9d91f28d_222654cuda3std3__45__cpo5beginE:
	.zero		1
	.type		_ZN40_INTERNAL_8cb75e1a_4_k_cu_9d91f28d_222654cuda3std3__442_GLOBAL__N__8cb75e1a_4_k_cu_9d91f28d_222656ignoreE,@object
	.size		_ZN40_INTERNAL_8cb75e1a_4_k_cu_9d91f28d_222654cuda3std3__442_GLOBAL__N__8cb75e1a_4_k_cu_9d91f28d_222656ignoreE,(_ZN40_INTERNAL_8cb75e1a_4_k_cu_9d91f28d_222654cute7productE - _ZN40_INTERNAL_8cb75e1a_4_k_cu_9d91f28d_222654cuda3std3__442_GLOBAL__N__8cb75e1a_4_k_cu_9d91f28d_222656ignoreE)
_ZN40_INTERNAL_8cb75e1a_4_k_cu_9d91f28d_222654cuda3std3__442_GLOBAL__N__8cb75e1a_4_k_cu_9d91f28d_222656ignoreE:
	.zero		1
	.type		_ZN40_INTERNAL_8cb75e1a_4_k_cu_9d91f28d_222654cute7productE,@object
	.size		_ZN40_INTERNAL_8cb75e1a_4_k_cu_9d91f28d_222654cute7productE,(_ZN40_INTERNAL_8cb75e1a_4_k_cu_9d91f28d_222654cuda3std3__45__cpo3endE - _ZN40_INTERNAL_8cb75e1a_4_k_cu_9d91f28d_222654cute7productE)
_ZN40_INTERNAL_8cb75e1a_4_k_cu_9d91f28d_222654cute7productE:
	.zero		1
	.type		_ZN40_INTERNAL_8cb75e1a_4_k_cu_9d91f28d_222654cuda3std3__45__cpo3endE,@object
	.size		_ZN40_INTERNAL_8cb75e1a_4_k_cu_9d91f28d_222654cuda3std3__45__cpo3endE,(_ZN40_INTERNAL_8cb75e1a_4_k_cu_9d91f28d_222654cuda3std3__419piecewise_constructE - _ZN40_INTERNAL_8cb75e1a_4_k_cu_9d91f28d_222654cuda3std3__45__cpo3endE)
_ZN40_INTERNAL_8cb75e1a_4_k_cu_9d91f28d_222654cuda3std3__45__cpo3endE:
	.zero		1
	.type		_ZN40_INTERNAL_8cb75e1a_4_k_cu_9d91f28d_222654cuda3std3__419piecewise_constructE,@object
	.size		_ZN40_INTERNAL_8cb75e1a_4_k_cu_9d91f28d_222654cuda3std3__419piecewise_constructE,(_ZN40_INTERNAL_8cb75e1a_4_k_cu_9d91f28d_222654cuda3std3__45__cpo4cendE - _ZN40_INTERNAL_8cb75e1a_4_k_cu_9d91f28d_222654cuda3std3__419piecewise_constructE)
_ZN40_INTERNAL_8cb75e1a_4_k_cu_9d91f28d_222654cuda3std3__419piecewise_constructE:
	.zero		1
	.type		_ZN40_INTERNAL_8cb75e1a_4_k_cu_9d91f28d_222654cuda3std3__45__cpo4cendE,@object
	.size		_ZN40_INTERNAL_8cb75e1a_4_k_cu_9d91f28d_222654cuda3std3__45__cpo4cendE,(_ZN40_INTERNAL_8cb75e1a_4_k_cu_9d91f28d_222654cuda3std6ranges3__45__cpo4swapE - _ZN40_INTERNAL_8cb75e1a_4_k_cu_9d91f28d_222654cuda3std3__45__cpo4cendE)
_ZN40_INTERNAL_8cb75e1a_4_k_cu_9d91f28d_222654cuda3std3__45__cpo4cendE:
	.zero		1
	.type		_ZN40_INTERNAL_8cb75e1a_4_k_cu_9d91f28d_222654cuda3std6ranges3__45__cpo4swapE,@object
	.size		_ZN40_INTERNAL_8cb75e1a_4_k_cu_9d91f28d_222654cuda3std6ranges3__45__cpo4swapE,(.L_11 - _ZN40_INTERNAL_8cb75e1a_4_k_cu_9d91f28d_222654cuda3std6ranges3__45__cpo4swapE)
_ZN40_INTERNAL_8cb75e1a_4_k_cu_9d91f28d_222654cuda3std6ranges3__45__cpo4swapE:
	.zero		1
.L_11:


//--------------------- .nv.constant0._ZN7cutlass13device_kernelINS_4gemm6kernel13GemmUniversalIN4cute5tupleIJiiiiEEENS1_10collective13CollectiveMmaINS1_35MainloopSm100TmaUmmaWarpSpecializedILi20ELi2ELi4ENS5_IJNS4_1CILi1EEENSA_ILi2EEESB_EEEEENS5_IJNSA_ILi64EEENSA_ILi256EEENSA_ILi32EEEEEEaNS5_IJlSB_lEEEaSJ_NS4_8TiledMMAINS4_8MMA_AtomIJNS4_15SM100_MMA_S8_SSIaaiLi64ELi256ELNS4_4UMMA5MajorE0ELSO_0ELNSN_8SaturateE0EEEEEENS4_6LayoutINS5_IJSB_SB_SB_EEENS5_IJNSA_ILi0EEESU_SU_EEEEENS5_IJNS4_10UnderscoreESX_SX_EEEEENS4_23SM90_TMA_LOAD_MULTICASTENS4_14ComposedLayoutINS4_7SwizzleILi1ELi4ELi3EEENS4_18smem_ptr_flag_bitsILi8EEENSS_INS5_IJNSA_ILi8EEESH_EEENS5_IJSH_SB_EEEEEEEvNS4_8identityENS4_13SM90_TMA_LOADES1A_vS1B_EENS_8epilogue10collective18CollectiveEpilogueINS1E_23Sm100TmaWarpSpecializedILi4ELi2ELi32ELb0ELb0EEEJSI_NS5_IJNSS_ISF_SB_EES1J_EEEaSJ_aSJ_NS1E_6fusion15FusionCallbacksIS1I_NS1L_17LinearCombinationIaiaiLNS_15FloatRoundStyleE2EEESI_S1K_JEEENS4_5SM1004TMEM4LOAD26SM100_TMEM_LOAD_16dp32b32xES1C_NS11_INS12_ILi2ELi4ELi3EEES15_NSS_INS5_IJS16_SF_EEENS5_IJSF_SB_EEEEEEENS4_39AutoVectorizingCopyWithAssumedAlignmentILi128EEENS4_14SM90_TMA_STOREES1Z_S21_S21_EEEvvEEEEvNT_6ParamsE --------------------------
	.section	.nv.constant0._ZN7cutlass13device_kernelINS_4gemm6kernel13GemmUniversalIN4cute5tupleIJiiiiEEENS1_10collective13CollectiveMmaINS1_35MainloopSm100TmaUmmaWarpSpecializedILi20ELi2ELi4ENS5_IJNS4_1CILi1EEENSA_ILi2EEESB_EEEEENS5_IJNSA_ILi64EEENSA_ILi256EEENSA_ILi32EEEEEEaNS5_IJlSB_lEEEaSJ_NS4_8TiledMMAINS4_8MMA_AtomIJNS4_15SM100_MMA_S8_SSIaaiLi64ELi256ELNS4_4UMMA5MajorE0ELSO_0ELNSN_8SaturateE0EEEEEENS4_6LayoutINS5_IJSB_SB_SB_EEENS5_IJNSA_ILi0EEESU_SU_EEEEENS5_IJNS4_10UnderscoreESX_SX_EEEEENS4_23SM90_TMA_LOAD_MULTICASTENS4_14ComposedLayoutINS4_7SwizzleILi1ELi4ELi3EEENS4_18smem_ptr_flag_bitsILi8EEENSS_INS5_IJNSA_ILi8EEESH_EEENS5_IJSH_SB_EEEEEEEvNS4_8identityENS4_13SM90_TMA_LOADES1A_vS1B_EENS_8epilogue10collective18CollectiveEpilogueINS1E_23Sm100TmaWarpSpecializedILi4ELi2ELi32ELb0ELb0EEEJSI_NS5_IJNSS_ISF_SB_EES1J_EEEaSJ_aSJ_NS1E_6fusion15FusionCallbacksIS1I_NS1L_17LinearCombinationIaiaiLNS_15FloatRoundStyleE2EEESI_S1K_JEEENS4_5SM1004TMEM4LOAD26SM100_TMEM_LOAD_16dp32b32xES1C_NS11_INS12_ILi2ELi4ELi3EEES15_NSS_INS5_IJS16_SF_EEENS5_IJSF_SB_EEEEEEENS4_39AutoVectorizingCopyWithAssumedAlignmentILi128EEENS4_14SM90_TMA_STOREES1Z_S21_S21_EEEvvEEEEvNT_6ParamsE,"a",@progbits
	.sectionflags	@""
	.align	4
.nv.constant0._ZN7cutlass13device_kernelINS_4gemm6kernel13GemmUniversalIN4cute5tupleIJiiiiEEENS1_10collective13CollectiveMmaINS1_35MainloopSm100TmaUmmaWarpSpecializedILi20ELi2ELi4ENS5_IJNS4_1CILi1EEENSA_ILi2EEESB_EEEEENS5_IJNSA_ILi64EEENSA_ILi256EEENSA_ILi32EEEEEEaNS5_IJlSB_lEEEaSJ_NS4_8TiledMMAINS4_8MMA_AtomIJNS4_15SM100_MMA_S8_SSIaaiLi64ELi256ELNS4_4UMMA5MajorE0ELSO_0ELNSN_8SaturateE0EEEEEENS4_6LayoutINS5_IJSB_SB_SB_EEENS5_IJNSA_ILi0EEESU_SU_EEEEENS5_IJNS4_10UnderscoreESX_SX_EEEEENS4_23SM90_TMA_LOAD_MULTICASTENS4_14ComposedLayoutINS4_7SwizzleILi1ELi4ELi3EEENS4_18smem_ptr_flag_bitsILi8EEENSS_INS5_IJNSA_ILi8EEESH_EEENS5_IJSH_SB_EEEEEEEvNS4_8identityENS4_13SM90_TMA_LOADES1A_vS1B_EENS_8epilogue10collective18CollectiveEpilogueINS1E_23Sm100TmaWarpSpecializedILi4ELi2ELi32ELb0ELb0EEEJSI_NS5_IJNSS_ISF_SB_EES1J_EEEaSJ_aSJ_NS1E_6fusion15FusionCallbacksIS1I_NS1L_17LinearCombinationIaiaiLNS_15FloatRoundStyleE2EEESI_S1K_JEEENS4_5SM1004TMEM4LOAD26SM100_TMEM_LOAD_16dp32b32xES1C_NS11_INS12_ILi2ELi4ELi3EEES15_NSS_INS5_IJS16_SF_EEENS5_IJSF_SB_EEEEEEENS4_39AutoVectorizingCopyWithAssumedAlignmentILi128EEENS4_14SM90_TMA_STOREES1Z_S21_S21_EEEvvEEEEvNT_6ParamsE:
	.zero		2944


//--------------------- SYMBOLS --------------------------

	.type		.nv.reservedSmem.offset0,@object
	.size		.nv.reservedSmem.offset0,0x4
	.type		.nv.reservedSmem.cap,@object
	.size		.nv.reservedSmem.cap,0x4
	.type		__assertfail,@function
